//
// Generated by NVIDIA NVVM Compiler
//
// Compiler Build ID: CL-36424714
// Cuda compilation tools, release 13.0, V13.0.88
// Based on NVVM 20.0.0
//

.version 9.0
.target sm_100
.address_size 64

	// .globl	_Z13sum_v1_kernelPKfPfii
.global .align 1 .b8 _ZN34_INTERNAL_1f2f1949_4_k_cu_a7f9fd464cuda3std3__436_GLOBAL__N__1f2f1949_4_k_cu_a7f9fd466ignoreE[1];
.global .align 1 .b8 _ZN34_INTERNAL_1f2f1949_4_k_cu_a7f9fd464cuda3std3__45__cpo5beginE[1];
.global .align 1 .b8 _ZN34_INTERNAL_1f2f1949_4_k_cu_a7f9fd464cuda3std3__45__cpo3endE[1];
.global .align 1 .b8 _ZN34_INTERNAL_1f2f1949_4_k_cu_a7f9fd464cuda3std3__45__cpo6cbeginE[1];
.global .align 1 .b8 _ZN34_INTERNAL_1f2f1949_4_k_cu_a7f9fd464cuda3std3__45__cpo4cendE[1];
.global .align 1 .b8 _ZN34_INTERNAL_1f2f1949_4_k_cu_a7f9fd464cuda3std3__419piecewise_constructE[1];
.global .align 1 .b8 _ZN34_INTERNAL_1f2f1949_4_k_cu_a7f9fd464cuda3std3__48in_placeE[1];
.global .align 1 .b8 _ZN34_INTERNAL_1f2f1949_4_k_cu_a7f9fd464cuda3std6ranges3__45__cpo4swapE[1];
.global .align 1 .b8 _ZN34_INTERNAL_1f2f1949_4_k_cu_a7f9fd464cuda3std6ranges3__45__cpo9iter_moveE[1];
.global .align 1 .b8 _ZN34_INTERNAL_1f2f1949_4_k_cu_a7f9fd464cuda3std6ranges3__45__cpo7advanceE[1];
.extern .shared .align 16 .b8 shmem[];

.visible .entry _Z13sum_v1_kernelPKfPfii(
	.param .u64 .ptr .align 1 _Z13sum_v1_kernelPKfPfii_param_0,
	.param .u64 .ptr .align 1 _Z13sum_v1_kernelPKfPfii_param_1,
	.param .u32 _Z13sum_v1_kernelPKfPfii_param_2,
	.param .u32 _Z13sum_v1_kernelPKfPfii_param_3
)
{
	.reg .pred 	%p<11>;
	.reg .b32 	%r<29>;
	.reg .b32 	%f<180>;
	.reg .b64 	%rd<29>;

	ld.param.u64 	%rd10, [_Z13sum_v1_kernelPKfPfii_param_0];
	ld.param.u64 	%rd9, [_Z13sum_v1_kernelPKfPfii_param_1];
	ld.param.u32 	%r18, [_Z13sum_v1_kernelPKfPfii_param_2];
	ld.param.u32 	%r17, [_Z13sum_v1_kernelPKfPfii_param_3];
	cvta.to.global.u64 	%rd1, %rd10;
	mov.u32 	%r19, %ctaid.x;
	mov.u32 	%r20, %ntid.x;
	mov.u32 	%r21, %tid.x;
	mad.lo.s32 	%r1, %r19, %r20, %r21;
	setp.ge.s32 	%p1, %r1, %r18;
	@%p1 bra 	$L__BB0_15;
	mul.lo.s32 	%r22, %r17, %r1;
	cvt.s64.s32 	%rd2, %r22;
	setp.lt.s32 	%p2, %r17, 1;
	mov.f32 	%f179, 0f00000000;
	@%p2 bra 	$L__BB0_14;
	and.b32  	%r2, %r17, 15;
	setp.lt.u32 	%p3, %r17, 16;
	mov.f32 	%f169, 0f00000000;
	mov.b32 	%r26, 0;
	mov.f32 	%f179, %f169;
	@%p3 bra 	$L__BB0_5;
	and.b32  	%r26, %r17, 2147483632;
	neg.s32 	%r24, %r26;
	shl.b64 	%rd11, %rd2, 2;
	add.s64 	%rd12, %rd11, %rd1;
	add.s64 	%rd27, %rd12, 32;
	mov.f32 	%f169, 0f00000000;
$L__BB0_4:
	.pragma "nounroll";
	ld.global.f32 	%f27, [%rd27+-32];
	sub.f32 	%f28, %f27, %f169;
	add.f32 	%f29, %f179, %f28;
	sub.f32 	%f30, %f29, %f179;
	sub.f32 	%f31, %f30, %f28;
	ld.global.f32 	%f32, [%rd27+-28];
	sub.f32 	%f33, %f32, %f31;
	add.f32 	%f34, %f29, %f33;
	sub.f32 	%f35, %f34, %f29;
	sub.f32 	%f36, %f35, %f33;
	ld.global.f32 	%f37, [%rd27+-24];
	sub.f32 	%f38, %f37, %f36;
	add.f32 	%f39, %f34, %f38;
	sub.f32 	%f40, %f39, %f34;
	sub.f32 	%f41, %f40, %f38;
	ld.global.f32 	%f42, [%rd27+-20];
	sub.f32 	%f43, %f42, %f41;
	add.f32 	%f44, %f39, %f43;
	sub.f32 	%f45, %f44, %f39;
	sub.f32 	%f46, %f45, %f43;
	ld.global.f32 	%f47, [%rd27+-16];
	sub.f32 	%f48, %f47, %f46;
	add.f32 	%f49, %f44, %f48;
	sub.f32 	%f50, %f49, %f44;
	sub.f32 	%f51, %f50, %f48;
	ld.global.f32 	%f52, [%rd27+-12];
	sub.f32 	%f53, %f52, %f51;
	add.f32 	%f54, %f49, %f53;
	sub.f32 	%f55, %f54, %f49;
	sub.f32 	%f56, %f55, %f53;
	ld.global.f32 	%f57, [%rd27+-8];
	sub.f32 	%f58, %f57, %f56;
	add.f32 	%f59, %f54, %f58;
	sub.f32 	%f60, %f59, %f54;
	sub.f32 	%f61, %f60, %f58;
	ld.global.f32 	%f62, [%rd27+-4];
	sub.f32 	%f63, %f62, %f61;
	add.f32 	%f64, %f59, %f63;
	sub.f32 	%f65, %f64, %f59;
	sub.f32 	%f66, %f65, %f63;
	ld.global.f32 	%f67, [%rd27];
	sub.f32 	%f68, %f67, %f66;
	add.f32 	%f69, %f64, %f68;
	sub.f32 	%f70, %f69, %f64;
	sub.f32 	%f71, %f70, %f68;
	ld.global.f32 	%f72, [%rd27+4];
	sub.f32 	%f73, %f72, %f71;
	add.f32 	%f74, %f69, %f73;
	sub.f32 	%f75, %f74, %f69;
	sub.f32 	%f76, %f75, %f73;
	ld.global.f32 	%f77, [%rd27+8];
	sub.f32 	%f78, %f77, %f76;
	add.f32 	%f79, %f74, %f78;
	sub.f32 	%f80, %f79, %f74;
	sub.f32 	%f81, %f80, %f78;
	ld.global.f32 	%f82, [%rd27+12];
	sub.f32 	%f83, %f82, %f81;
	add.f32 	%f84, %f79, %f83;
	sub.f32 	%f85, %f84, %f79;
	sub.f32 	%f86, %f85, %f83;
	ld.global.f32 	%f87, [%rd27+16];
	sub.f32 	%f88, %f87, %f86;
	add.f32 	%f89, %f84, %f88;
	sub.f32 	%f90, %f89, %f84;
	sub.f32 	%f91, %f90, %f88;
	ld.global.f32 	%f92, [%rd27+20];
	sub.f32 	%f93, %f92, %f91;
	add.f32 	%f94, %f89, %f93;
	sub.f32 	%f95, %f94, %f89;
	sub.f32 	%f96, %f95, %f93;
	ld.global.f32 	%f97, [%rd27+24];
	sub.f32 	%f98, %f97, %f96;
	add.f32 	%f99, %f94, %f98;
	sub.f32 	%f100, %f99, %f94;
	sub.f32 	%f101, %f100, %f98;
	ld.global.f32 	%f102, [%rd27+28];
	sub.f32 	%f103, %f102, %f101;
	add.f32 	%f179, %f99, %f103;
	sub.f32 	%f104, %f179, %f99;
	sub.f32 	%f169, %f104, %f103;
	add.s32 	%r24, %r24, 16;
	add.s64 	%rd27, %rd27, 64;
	setp.ne.s32 	%p4, %r24, 0;
	@%p4 bra 	$L__BB0_4;
$L__BB0_5:
	setp.eq.s32 	%p5, %r2, 0;
	@%p5 bra 	$L__BB0_14;
	and.b32  	%r8, %r17, 7;
	setp.lt.u32 	%p6, %r2, 8;
	@%p6 bra 	$L__BB0_8;
	cvt.u64.u32 	%rd13, %r26;
	add.s64 	%rd14, %rd13, %rd2;
	shl.b64 	%rd15, %rd14, 2;
	add.s64 	%rd16, %rd1, %rd15;
	ld.global.f32 	%f106, [%rd16];
	sub.f32 	%f107, %f106, %f169;
	add.f32 	%f108, %f179, %f107;
	sub.f32 	%f109, %f108, %f179;
	sub.f32 	%f110, %f109, %f107;
	ld.global.f32 	%f111, [%rd16+4];
	sub.f32 	%f112, %f111, %f110;
	add.f32 	%f113, %f108, %f112;
	sub.f32 	%f114, %f113, %f108;
	sub.f32 	%f115, %f114, %f112;
	ld.global.f32 	%f116, [%rd16+8];
	sub.f32 	%f117, %f116, %f115;
	add.f32 	%f118, %f113, %f117;
	sub.f32 	%f119, %f118, %f113;
	sub.f32 	%f120, %f119, %f117;
	ld.global.f32 	%f121, [%rd16+12];
	sub.f32 	%f122, %f121, %f120;
	add.f32 	%f123, %f118, %f122;
	sub.f32 	%f124, %f123, %f118;
	sub.f32 	%f125, %f124, %f122;
	ld.global.f32 	%f126, [%rd16+16];
	sub.f32 	%f127, %f126, %f125;
	add.f32 	%f128, %f123, %f127;
	sub.f32 	%f129, %f128, %f123;
	sub.f32 	%f130, %f129, %f127;
	ld.global.f32 	%f131, [%rd16+20];
	sub.f32 	%f132, %f131, %f130;
	add.f32 	%f133, %f128, %f132;
	sub.f32 	%f134, %f133, %f128;
	sub.f32 	%f135, %f134, %f132;
	ld.global.f32 	%f136, [%rd16+24];
	sub.f32 	%f137, %f136, %f135;
	add.f32 	%f138, %f133, %f137;
	sub.f32 	%f139, %f138, %f133;
	sub.f32 	%f140, %f139, %f137;
	ld.global.f32 	%f141, [%rd16+28];
	sub.f32 	%f142, %f141, %f140;
	add.f32 	%f179, %f138, %f142;
	sub.f32 	%f143, %f179, %f138;
	sub.f32 	%f169, %f143, %f142;
	add.s32 	%r26, %r26, 8;
$L__BB0_8:
	setp.eq.s32 	%p7, %r8, 0;
	@%p7 bra 	$L__BB0_14;
	and.b32  	%r11, %r17, 3;
	setp.lt.u32 	%p8, %r8, 4;
	@%p8 bra 	$L__BB0_11;
	cvt.u64.u32 	%rd17, %r26;
	add.s64 	%rd18, %rd17, %rd2;
	shl.b64 	%rd19, %rd18, 2;
	add.s64 	%rd20, %rd1, %rd19;
	ld.global.f32 	%f145, [%rd20];
	sub.f32 	%f146, %f145, %f169;
	add.f32 	%f147, %f179, %f146;
	sub.f32 	%f148, %f147, %f179;
	sub.f32 	%f149, %f148, %f146;
	ld.global.f32 	%f150, [%rd20+4];
	sub.f32 	%f151, %f150, %f149;
	add.f32 	%f152, %f147, %f151;
	sub.f32 	%f153, %f152, %f147;
	sub.f32 	%f154, %f153, %f151;
	ld.global.f32 	%f155, [%rd20+8];
	sub.f32 	%f156, %f155, %f154;
	add.f32 	%f157, %f152, %f156;
	sub.f32 	%f158, %f157, %f152;
	sub.f32 	%f159, %f158, %f156;
	ld.global.f32 	%f160, [%rd20+12];
	sub.f32 	%f161, %f160, %f159;
	add.f32 	%f179, %f157, %f161;
	sub.f32 	%f162, %f179, %f157;
	sub.f32 	%f169, %f162, %f161;
	add.s32 	%r26, %r26, 4;
$L__BB0_11:
	setp.eq.s32 	%p9, %r11, 0;
	@%p9 bra 	$L__BB0_14;
	cvt.u64.u32 	%rd21, %r26;
	add.s64 	%rd22, %rd2, %rd21;
	shl.b64 	%rd23, %rd22, 2;
	add.s64 	%rd28, %rd1, %rd23;
	neg.s32 	%r28, %r11;
	mov.f32 	%f178, %f179;
$L__BB0_13:
	.pragma "nounroll";
	ld.global.f32 	%f163, [%rd28];
	sub.f32 	%f164, %f163, %f169;
	add.f32 	%f179, %f178, %f164;
	sub.f32 	%f165, %f179, %f178;
	sub.f32 	%f169, %f165, %f164;
	add.s64 	%rd28, %rd28, 4;
	add.s32 	%r28, %r28, 1;
	setp.ne.s32 	%p10, %r28, 0;
	mov.f32 	%f178, %f179;
	@%p10 bra 	$L__BB0_13;
$L__BB0_14:
	cvta.to.global.u64 	%rd24, %rd9;
	mul.wide.s32 	%rd25, %r1, 4;
	add.s64 	%rd26, %rd24, %rd25;
	st.global.f32 	[%rd26], %f179;
$L__BB0_15:
	ret;

}
	// .globl	_Z13sum_v2_kernelPKfPfii
.visible .entry _Z13sum_v2_kernelPKfPfii(
	.param .u64 .ptr .align 1 _Z13sum_v2_kernelPKfPfii_param_0,
	.param .u64 .ptr .align 1 _Z13sum_v2_kernelPKfPfii_param_1,
	.param .u32 _Z13sum_v2_kernelPKfPfii_param_2,
	.param .u32 _Z13sum_v2_kernelPKfPfii_param_3
)
{
	.reg .pred 	%p<6>;
	.reg .b32 	%r<16>;
	.reg .b32 	%f<10>;
	.reg .b64 	%rd<12>;

	ld.param.u64 	%rd1, [_Z13sum_v2_kernelPKfPfii_param_0];
	ld.param.u64 	%rd2, [_Z13sum_v2_kernelPKfPfii_param_1];
	ld.param.u32 	%r8, [_Z13sum_v2_kernelPKfPfii_param_3];
	mov.u32 	%r1, %tid.x;
	mov.u32 	%r15, %ntid.x;
	mov.u32 	%r9, %ctaid.x;
	mad.lo.s32 	%r3, %r9, %r15, %r1;
	mov.u32 	%r4, %ctaid.y;
	setp.ge.s32 	%p1, %r3, %r8;
	mov.f32 	%f9, 0f00000000;
	@%p1 bra 	$L__BB1_2;
	cvta.to.global.u64 	%rd3, %rd1;
	mul.lo.s32 	%r10, %r8, %r4;
	cvt.s64.s32 	%rd4, %r10;
	cvt.s64.s32 	%rd5, %r3;
	add.s64 	%rd6, %rd4, %rd5;
	shl.b64 	%rd7, %rd6, 2;
	add.s64 	%rd8, %rd3, %rd7;
	ld.global.f32 	%f9, [%rd8];
$L__BB1_2:
	shl.b32 	%r11, %r1, 2;
	mov.u32 	%r12, shmem;
	add.s32 	%r5, %r12, %r11;
	st.shared.f32 	[%r5], %f9;
	bar.sync 	0;
	setp.lt.u32 	%p2, %r15, 2;
	@%p2 bra 	$L__BB1_6;
$L__BB1_3:
	shr.u32 	%r7, %r15, 1;
	setp.ge.u32 	%p3, %r1, %r7;
	@%p3 bra 	$L__BB1_5;
	shl.b32 	%r13, %r7, 2;
	add.s32 	%r14, %r5, %r13;
	ld.shared.f32 	%f4, [%r14];
	ld.shared.f32 	%f5, [%r5];
	add.f32 	%f6, %f4, %f5;
	st.shared.f32 	[%r5], %f6;
$L__BB1_5:
	bar.sync 	0;
	setp.gt.u32 	%p4, %r15, 3;
	mov.u32 	%r15, %r7;
	@%p4 bra 	$L__BB1_3;
$L__BB1_6:
	setp.ne.s32 	%p5, %r1, 0;
	@%p5 bra 	$L__BB1_8;
	cvta.to.global.u64 	%rd9, %rd2;
	mul.wide.u32 	%rd10, %r4, 4;
	add.s64 	%rd11, %rd9, %rd10;
	ld.shared.f32 	%f7, [shmem];
	atom.global.add.f32 	%f8, [%rd11], %f7;
$L__BB1_8:
	ret;

}
	// .globl	_Z13sum_v3_kernelPKfPfiii
.visible .entry _Z13sum_v3_kernelPKfPfiii(
	.param .u64 .ptr .align 1 _Z13sum_v3_kernelPKfPfiii_param_0,
	.param .u64 .ptr .align 1 _Z13sum_v3_kernelPKfPfiii_param_1,
	.param .u32 _Z13sum_v3_kernelPKfPfiii_param_2,
	.param .u32 _Z13sum_v3_kernelPKfPfiii_param_3,
	.param .u32 _Z13sum_v3_kernelPKfPfiii_param_4
)
{
	.reg .pred 	%p<16>;
	.reg .b32 	%r<43>;
	.reg .b32 	%f<40>;
	.reg .b64 	%rd<32>;

	ld.param.u64 	%rd8, [_Z13sum_v3_kernelPKfPfiii_param_0];
	ld.param.u64 	%rd7, [_Z13sum_v3_kernelPKfPfiii_param_1];
	ld.param.u32 	%r21, [_Z13sum_v3_kernelPKfPfiii_param_3];
	ld.param.u32 	%r20, [_Z13sum_v3_kernelPKfPfiii_param_4];
	cvta.to.global.u64 	%rd1, %rd8;
	mov.u32 	%r1, %tid.x;
	mov.u32 	%r42, %ntid.x;
	mov.u32 	%r22, %ctaid.x;
	mov.u32 	%r3, %ctaid.y;
	mul.lo.s32 	%r23, %r20, %r22;
	mad.lo.s32 	%r24, %r21, %r3, %r23;
	cvt.s64.s32 	%rd2, %r24;
	sub.s32 	%r4, %r21, %r23;
	setp.ge.s32 	%p1, %r1, %r20;
	mov.f32 	%f35, 0f00000000;
	@%p1 bra 	$L__BB2_16;
	add.s32 	%r25, %r1, %r42;
	max.u32 	%r26, %r20, %r25;
	setp.lt.u32 	%p2, %r25, %r20;
	selp.u32 	%r27, 1, 0, %p2;
	add.s32 	%r28, %r25, %r27;
	sub.s32 	%r29, %r26, %r28;
	div.u32 	%r30, %r29, %r42;
	add.s32 	%r5, %r30, %r27;
	and.b32  	%r31, %r5, 3;
	setp.eq.s32 	%p3, %r31, 3;
	mov.f32 	%f35, 0f00000000;
	mov.u32 	%r40, %r1;
	@%p3 bra 	$L__BB2_6;
	cvt.u64.u32 	%rd9, %r1;
	add.s64 	%rd10, %rd2, %rd9;
	shl.b64 	%rd11, %rd10, 2;
	add.s64 	%rd31, %rd1, %rd11;
	mul.wide.u32 	%rd4, %r42, 4;
	add.s32 	%r32, %r5, 1;
	and.b32  	%r33, %r32, 3;
	neg.s32 	%r38, %r33;
	mov.f32 	%f35, 0f00000000;
	mov.u32 	%r40, %r1;
$L__BB2_3:
	.pragma "nounroll";
	setp.ge.s32 	%p4, %r40, %r4;
	@%p4 bra 	$L__BB2_5;
	ld.global.f32 	%f20, [%rd31];
	add.f32 	%f35, %f35, %f20;
$L__BB2_5:
	add.s32 	%r40, %r40, %r42;
	add.s64 	%rd31, %rd31, %rd4;
	add.s32 	%r38, %r38, 1;
	setp.ne.s32 	%p5, %r38, 0;
	@%p5 bra 	$L__BB2_3;
$L__BB2_6:
	setp.lt.u32 	%p6, %r5, 3;
	@%p6 bra 	$L__BB2_16;
$L__BB2_7:
	setp.ge.s32 	%p7, %r40, %r4;
	@%p7 bra 	$L__BB2_9;
	cvt.u64.u32 	%rd12, %r40;
	add.s64 	%rd13, %rd12, %rd2;
	shl.b64 	%rd14, %rd13, 2;
	add.s64 	%rd15, %rd1, %rd14;
	ld.global.f32 	%f21, [%rd15];
	add.f32 	%f35, %f35, %f21;
$L__BB2_9:
	add.s32 	%r13, %r40, %r42;
	setp.ge.s32 	%p8, %r13, %r4;
	@%p8 bra 	$L__BB2_11;
	cvt.u64.u32 	%rd16, %r13;
	add.s64 	%rd17, %rd16, %rd2;
	shl.b64 	%rd18, %rd17, 2;
	add.s64 	%rd19, %rd1, %rd18;
	ld.global.f32 	%f22, [%rd19];
	add.f32 	%f35, %f35, %f22;
$L__BB2_11:
	add.s32 	%r14, %r13, %r42;
	setp.ge.s32 	%p9, %r14, %r4;
	@%p9 bra 	$L__BB2_13;
	cvt.u64.u32 	%rd20, %r14;
	add.s64 	%rd21, %rd20, %rd2;
	shl.b64 	%rd22, %rd21, 2;
	add.s64 	%rd23, %rd1, %rd22;
	ld.global.f32 	%f23, [%rd23];
	add.f32 	%f35, %f35, %f23;
$L__BB2_13:
	add.s32 	%r15, %r14, %r42;
	setp.ge.s32 	%p10, %r15, %r4;
	@%p10 bra 	$L__BB2_15;
	cvt.u64.u32 	%rd24, %r15;
	add.s64 	%rd25, %rd24, %rd2;
	shl.b64 	%rd26, %rd25, 2;
	add.s64 	%rd27, %rd1, %rd26;
	ld.global.f32 	%f24, [%rd27];
	add.f32 	%f35, %f35, %f24;
$L__BB2_15:
	add.s32 	%r40, %r15, %r42;
	setp.lt.s32 	%p11, %r40, %r20;
	@%p11 bra 	$L__BB2_7;
$L__BB2_16:
	shl.b32 	%r34, %r1, 2;
	mov.u32 	%r35, shmem;
	add.s32 	%r17, %r35, %r34;
	st.shared.f32 	[%r17], %f35;
	bar.sync 	0;
	setp.lt.u32 	%p12, %r42, 2;
	@%p12 bra 	$L__BB2_20;
$L__BB2_17:
	shr.u32 	%r19, %r42, 1;
	setp.ge.u32 	%p13, %r1, %r19;
	@%p13 bra 	$L__BB2_19;
	shl.b32 	%r36, %r19, 2;
	add.s32 	%r37, %r17, %r36;
	ld.shared.f32 	%f25, [%r37];
	ld.shared.f32 	%f26, [%r17];
	add.f32 	%f27, %f25, %f26;
	st.shared.f32 	[%r17], %f27;
$L__BB2_19:
	bar.sync 	0;
	setp.gt.u32 	%p14, %r42, 3;
	mov.u32 	%r42, %r19;
	@%p14 bra 	$L__BB2_17;
$L__BB2_20:
	setp.ne.s32 	%p15, %r1, 0;
	@%p15 bra 	$L__BB2_22;
	cvta.to.global.u64 	%rd28, %rd7;
	mul.wide.u32 	%rd29, %r3, 4;
	add.s64 	%rd30, %rd28, %rd29;
	ld.shared.f32 	%f28, [shmem];
	atom.global.add.f32 	%f29, [%rd30], %f28;
$L__BB2_22:
	ret;

}
	// .globl	_Z13sum_v4_kernelILi1EEvPKfPfiii
.visible .entry _Z13sum_v4_kernelILi1EEvPKfPfiii(
	.param .u64 .ptr .align 1 _Z13sum_v4_kernelILi1EEvPKfPfiii_param_0,
	.param .u64 .ptr .align 1 _Z13sum_v4_kernelILi1EEvPKfPfiii_param_1,
	.param .u32 _Z13sum_v4_kernelILi1EEvPKfPfiii_param_2,
	.param .u32 _Z13sum_v4_kernelILi1EEvPKfPfiii_param_3,
	.param .u32 _Z13sum_v4_kernelILi1EEvPKfPfiii_param_4
)
{
	.reg .pred 	%p<17>;
	.reg .b32 	%r<43>;
	.reg .b32 	%f<55>;
	.reg .b64 	%rd<32>;

	ld.param.u64 	%rd8, [_Z13sum_v4_kernelILi1EEvPKfPfiii_param_0];
	ld.param.u64 	%rd7, [_Z13sum_v4_kernelILi1EEvPKfPfiii_param_1];
	ld.param.u32 	%r21, [_Z13sum_v4_kernelILi1EEvPKfPfiii_param_3];
	ld.param.u32 	%r20, [_Z13sum_v4_kernelILi1EEvPKfPfiii_param_4];
	cvta.to.global.u64 	%rd1, %rd8;
	mov.u32 	%r1, %tid.x;
	mov.u32 	%r42, %ntid.x;
	mov.u32 	%r22, %ctaid.x;
	mov.u32 	%r3, %ctaid.y;
	mul.lo.s32 	%r23, %r20, %r22;
	mad.lo.s32 	%r24, %r21, %r3, %r23;
	cvt.s64.s32 	%rd2, %r24;
	sub.s32 	%r4, %r21, %r23;
	setp.ge.s32 	%p1, %r1, %r20;
	mov.f32 	%f50, 0f00000000;
	@%p1 bra 	$L__BB3_16;
	add.s32 	%r25, %r1, %r42;
	max.u32 	%r26, %r20, %r25;
	setp.lt.u32 	%p2, %r25, %r20;
	selp.u32 	%r27, 1, 0, %p2;
	add.s32 	%r28, %r25, %r27;
	sub.s32 	%r29, %r26, %r28;
	div.u32 	%r30, %r29, %r42;
	add.s32 	%r5, %r30, %r27;
	and.b32  	%r31, %r5, 3;
	setp.eq.s32 	%p3, %r31, 3;
	mov.f32 	%f50, 0f00000000;
	mov.u32 	%r40, %r1;
	@%p3 bra 	$L__BB3_6;
	cvt.u64.u32 	%rd9, %r1;
	add.s64 	%rd10, %rd2, %rd9;
	shl.b64 	%rd11, %rd10, 2;
	add.s64 	%rd31, %rd1, %rd11;
	mul.wide.u32 	%rd4, %r42, 4;
	add.s32 	%r32, %r5, 1;
	and.b32  	%r33, %r32, 3;
	neg.s32 	%r38, %r33;
	mov.f32 	%f50, 0f00000000;
	mov.u32 	%r40, %r1;
$L__BB3_3:
	.pragma "nounroll";
	setp.ge.s32 	%p4, %r40, %r4;
	@%p4 bra 	$L__BB3_5;
	ld.global.f32 	%f21, [%rd31];
	add.f32 	%f50, %f50, %f21;
$L__BB3_5:
	add.s32 	%r40, %r40, %r42;
	add.s64 	%rd31, %rd31, %rd4;
	add.s32 	%r38, %r38, 1;
	setp.ne.s32 	%p5, %r38, 0;
	@%p5 bra 	$L__BB3_3;
$L__BB3_6:
	setp.lt.u32 	%p6, %r5, 3;
	@%p6 bra 	$L__BB3_16;
$L__BB3_7:
	setp.ge.s32 	%p7, %r40, %r4;
	@%p7 bra 	$L__BB3_9;
	cvt.u64.u32 	%rd12, %r40;
	add.s64 	%rd13, %rd12, %rd2;
	shl.b64 	%rd14, %rd13, 2;
	add.s64 	%rd15, %rd1, %rd14;
	ld.global.f32 	%f22, [%rd15];
	add.f32 	%f50, %f50, %f22;
$L__BB3_9:
	add.s32 	%r13, %r40, %r42;
	setp.ge.s32 	%p8, %r13, %r4;
	@%p8 bra 	$L__BB3_11;
	cvt.u64.u32 	%rd16, %r13;
	add.s64 	%rd17, %rd16, %rd2;
	shl.b64 	%rd18, %rd17, 2;
	add.s64 	%rd19, %rd1, %rd18;
	ld.global.f32 	%f23, [%rd19];
	add.f32 	%f50, %f50, %f23;
$L__BB3_11:
	add.s32 	%r14, %r13, %r42;
	setp.ge.s32 	%p9, %r14, %r4;
	@%p9 bra 	$L__BB3_13;
	cvt.u64.u32 	%rd20, %r14;
	add.s64 	%rd21, %rd20, %rd2;
	shl.b64 	%rd22, %rd21, 2;
	add.s64 	%rd23, %rd1, %rd22;
	ld.global.f32 	%f24, [%rd23];
	add.f32 	%f50, %f50, %f24;
$L__BB3_13:
	add.s32 	%r15, %r14, %r42;
	setp.ge.s32 	%p10, %r15, %r4;
	@%p10 bra 	$L__BB3_15;
	cvt.u64.u32 	%rd24, %r15;
	add.s64 	%rd25, %rd24, %rd2;
	shl.b64 	%rd26, %rd25, 2;
	add.s64 	%rd27, %rd1, %rd26;
	ld.global.f32 	%f25, [%rd27];
	add.f32 	%f50, %f50, %f25;
$L__BB3_15:
	add.s32 	%r40, %r15, %r42;
	setp.lt.s32 	%p11, %r40, %r20;
	@%p11 bra 	$L__BB3_7;
$L__BB3_16:
	shl.b32 	%r34, %r1, 2;
	mov.u32 	%r35, shmem;
	add.s32 	%r17, %r35, %r34;
	st.shared.f32 	[%r17], %f50;
	bar.sync 	0;
	setp.lt.u32 	%p12, %r42, 64;
	@%p12 bra 	$L__BB3_20;
$L__BB3_17:
	shr.u32 	%r19, %r42, 1;
	setp.ge.u32 	%p13, %r1, %r19;
	@%p13 bra 	$L__BB3_19;
	shl.b32 	%r36, %r19, 2;
	add.s32 	%r37, %r17, %r36;
	ld.shared.f32 	%f26, [%r37];
	ld.shared.f32 	%f27, [%r17];
	add.f32 	%f28, %f26, %f27;
	st.shared.f32 	[%r17], %f28;
$L__BB3_19:
	bar.sync 	0;
	setp.gt.u32 	%p14, %r42, 127;
	mov.u32 	%r42, %r19;
	@%p14 bra 	$L__BB3_17;
$L__BB3_20:
	setp.gt.u32 	%p15, %r1, 31;
	@%p15 bra 	$L__BB3_23;
	ld.volatile.shared.f32 	%f29, [%r17+64];
	ld.volatile.shared.f32 	%f30, [%r17];
	add.f32 	%f31, %f29, %f30;
	st.volatile.shared.f32 	[%r17], %f31;
	ld.volatile.shared.f32 	%f32, [%r17+32];
	ld.volatile.shared.f32 	%f33, [%r17];
	add.f32 	%f34, %f32, %f33;
	st.volatile.shared.f32 	[%r17], %f34;
	ld.volatile.shared.f32 	%f35, [%r17+16];
	ld.volatile.shared.f32 	%f36, [%r17];
	add.f32 	%f37, %f35, %f36;
	st.volatile.shared.f32 	[%r17], %f37;
	ld.volatile.shared.f32 	%f38, [%r17+8];
	ld.volatile.shared.f32 	%f39, [%r17];
	add.f32 	%f40, %f38, %f39;
	st.volatile.shared.f32 	[%r17], %f40;
	ld.volatile.shared.f32 	%f41, [%r17+4];
	ld.volatile.shared.f32 	%f42, [%r17];
	add.f32 	%f43, %f41, %f42;
	st.volatile.shared.f32 	[%r17], %f43;
	ld.volatile.shared.f32 	%f16, [%r17];
	setp.ne.s32 	%p16, %r1, 0;
	@%p16 bra 	$L__BB3_23;
	cvta.to.global.u64 	%rd28, %rd7;
	mul.wide.u32 	%rd29, %r3, 4;
	add.s64 	%rd30, %rd28, %rd29;
	atom.global.add.f32 	%f44, [%rd30], %f16;
$L__BB3_23:
	ret;

}
	// .globl	_Z13sum_v4_kernelILi2EEvPKfPfiii
.visible .entry _Z13sum_v4_kernelILi2EEvPKfPfiii(
	.param .u64 .ptr .align 1 _Z13sum_v4_kernelILi2EEvPKfPfiii_param_0,
	.param .u64 .ptr .align 1 _Z13sum_v4_kernelILi2EEvPKfPfiii_param_1,
	.param .u32 _Z13sum_v4_kernelILi2EEvPKfPfiii_param_2,
	.param .u32 _Z13sum_v4_kernelILi2EEvPKfPfiii_param_3,
	.param .u32 _Z13sum_v4_kernelILi2EEvPKfPfiii_param_4
)
{
	.reg .pred 	%p<17>;
	.reg .b32 	%r<43>;
	.reg .b32 	%f<55>;
	.reg .b64 	%rd<32>;

	ld.param.u64 	%rd8, [_Z13sum_v4_kernelILi2EEvPKfPfiii_param_0];
	ld.param.u64 	%rd7, [_Z13sum_v4_kernelILi2EEvPKfPfiii_param_1];
	ld.param.u32 	%r21, [_Z13sum_v4_kernelILi2EEvPKfPfiii_param_3];
	ld.param.u32 	%r20, [_Z13sum_v4_kernelILi2EEvPKfPfiii_param_4];
	cvta.to.global.u64 	%rd1, %rd8;
	mov.u32 	%r1, %tid.x;
	mov.u32 	%r42, %ntid.x;
	mov.u32 	%r22, %ctaid.x;
	mov.u32 	%r3, %ctaid.y;
	mul.lo.s32 	%r23, %r20, %r22;
	mad.lo.s32 	%r24, %r21, %r3, %r23;
	cvt.s64.s32 	%rd2, %r24;
	sub.s32 	%r4, %r21, %r23;
	setp.ge.s32 	%p1, %r1, %r20;
	mov.f32 	%f50, 0f00000000;
	@%p1 bra 	$L__BB4_16;
	add.s32 	%r25, %r1, %r42;
	max.u32 	%r26, %r20, %r25;
	setp.lt.u32 	%p2, %r25, %r20;
	selp.u32 	%r27, 1, 0, %p2;
	add.s32 	%r28, %r25, %r27;
	sub.s32 	%r29, %r26, %r28;
	div.u32 	%r30, %r29, %r42;
	add.s32 	%r5, %r30, %r27;
	and.b32  	%r31, %r5, 3;
	setp.eq.s32 	%p3, %r31, 3;
	mov.f32 	%f50, 0f00000000;
	mov.u32 	%r40, %r1;
	@%p3 bra 	$L__BB4_6;
	cvt.u64.u32 	%rd9, %r1;
	add.s64 	%rd10, %rd2, %rd9;
	shl.b64 	%rd11, %rd10, 2;
	add.s64 	%rd31, %rd1, %rd11;
	mul.wide.u32 	%rd4, %r42, 4;
	add.s32 	%r32, %r5, 1;
	and.b32  	%r33, %r32, 3;
	neg.s32 	%r38, %r33;
	mov.f32 	%f50, 0f00000000;
	mov.u32 	%r40, %r1;
$L__BB4_3:
	.pragma "nounroll";
	setp.ge.s32 	%p4, %r40, %r4;
	@%p4 bra 	$L__BB4_5;
	ld.global.f32 	%f20, [%rd31];
	add.f32 	%f50, %f50, %f20;
$L__BB4_5:
	add.s32 	%r40, %r40, %r42;
	add.s64 	%rd31, %rd31, %rd4;
	add.s32 	%r38, %r38, 1;
	setp.ne.s32 	%p5, %r38, 0;
	@%p5 bra 	$L__BB4_3;
$L__BB4_6:
	setp.lt.u32 	%p6, %r5, 3;
	@%p6 bra 	$L__BB4_16;
$L__BB4_7:
	setp.ge.s32 	%p7, %r40, %r4;
	@%p7 bra 	$L__BB4_9;
	cvt.u64.u32 	%rd12, %r40;
	add.s64 	%rd13, %rd12, %rd2;
	shl.b64 	%rd14, %rd13, 2;
	add.s64 	%rd15, %rd1, %rd14;
	ld.global.f32 	%f21, [%rd15];
	add.f32 	%f50, %f50, %f21;
$L__BB4_9:
	add.s32 	%r13, %r40, %r42;
	setp.ge.s32 	%p8, %r13, %r4;
	@%p8 bra 	$L__BB4_11;
	cvt.u64.u32 	%rd16, %r13;
	add.s64 	%rd17, %rd16, %rd2;
	shl.b64 	%rd18, %rd17, 2;
	add.s64 	%rd19, %rd1, %rd18;
	ld.global.f32 	%f22, [%rd19];
	add.f32 	%f50, %f50, %f22;
$L__BB4_11:
	add.s32 	%r14, %r13, %r42;
	setp.ge.s32 	%p9, %r14, %r4;
	@%p9 bra 	$L__BB4_13;
	cvt.u64.u32 	%rd20, %r14;
	add.s64 	%rd21, %rd20, %rd2;
	shl.b64 	%rd22, %rd21, 2;
	add.s64 	%rd23, %rd1, %rd22;
	ld.global.f32 	%f23, [%rd23];
	add.f32 	%f50, %f50, %f23;
$L__BB4_13:
	add.s32 	%r15, %r14, %r42;
	setp.ge.s32 	%p10, %r15, %r4;
	@%p10 bra 	$L__BB4_15;
	cvt.u64.u32 	%rd24, %r15;
	add.s64 	%rd25, %rd24, %rd2;
	shl.b64 	%rd26, %rd25, 2;
	add.s64 	%rd27, %rd1, %rd26;
	ld.global.f32 	%f24, [%rd27];
	add.f32 	%f50, %f50, %f24;
$L__BB4_15:
	add.s32 	%r40, %r15, %r42;
	setp.lt.s32 	%p11, %r40, %r20;
	@%p11 bra 	$L__BB4_7;
$L__BB4_16:
	shl.b32 	%r34, %r1, 2;
	mov.u32 	%r35, shmem;
	add.s32 	%r17, %r35, %r34;
	st.shared.f32 	[%r17], %f50;
	bar.sync 	0;
	setp.lt.u32 	%p12, %r42, 64;
	@%p12 bra 	$L__BB4_20;
$L__BB4_17:
	shr.u32 	%r19, %r42, 1;
	setp.ge.u32 	%p13, %r1, %r19;
	@%p13 bra 	$L__BB4_19;
	shl.b32 	%r36, %r19, 2;
	add.s32 	%r37, %r17, %r36;
	ld.shared.f32 	%f25, [%r37];
	ld.shared.f32 	%f26, [%r17];
	add.f32 	%f27, %f25, %f26;
	st.shared.f32 	[%r17], %f27;
$L__BB4_19:
	bar.sync 	0;
	setp.gt.u32 	%p14, %r42, 127;
	mov.u32 	%r42, %r19;
	@%p14 bra 	$L__BB4_17;
$L__BB4_20:
	setp.gt.u32 	%p15, %r1, 31;
	@%p15 bra 	$L__BB4_23;
	ld.shared.f32 	%f28, [%r17+64];
	ld.shared.f32 	%f29, [%r17];
	add.f32 	%f30, %f28, %f29;
	st.shared.f32 	[%r17], %f30;
	bar.warp.sync 	-1;
	ld.shared.f32 	%f31, [%r17+32];
	ld.shared.f32 	%f32, [%r17];
	add.f32 	%f33, %f31, %f32;
	st.shared.f32 	[%r17], %f33;
	bar.warp.sync 	-1;
	ld.shared.f32 	%f34, [%r17+16];
	ld.shared.f32 	%f35, [%r17];
	add.f32 	%f36, %f34, %f35;
	st.shared.f32 	[%r17], %f36;
	bar.warp.sync 	-1;
	ld.shared.f32 	%f37, [%r17+8];
	ld.shared.f32 	%f38, [%r17];
	add.f32 	%f39, %f37, %f38;
	st.shared.f32 	[%r17], %f39;
	bar.warp.sync 	-1;
	ld.shared.f32 	%f40, [%r17+4];
	ld.shared.f32 	%f41, [%r17];
	add.f32 	%f42, %f40, %f41;
	st.shared.f32 	[%r17], %f42;
	bar.warp.sync 	-1;
	setp.ne.s32 	%p16, %r1, 0;
	@%p16 bra 	$L__BB4_23;
	ld.shared.f32 	%f43, [%r17];
	cvta.to.global.u64 	%rd28, %rd7;
	mul.wide.u32 	%rd29, %r3, 4;
	add.s64 	%rd30, %rd28, %rd29;
	atom.global.add.f32 	%f44, [%rd30], %f43;
$L__BB4_23:
	ret;

}
	// .globl	_Z13sum_v4_kernelILi3EEvPKfPfiii
.visible .entry _Z13sum_v4_kernelILi3EEvPKfPfiii(
	.param .u64 .ptr .align 1 _Z13sum_v4_kernelILi3EEvPKfPfiii_param_0,
	.param .u64 .ptr .align 1 _Z13sum_v4_kernelILi3EEvPKfPfiii_param_1,
	.param .u32 _Z13sum_v4_kernelILi3EEvPKfPfiii_param_2,
	.param .u32 _Z13sum_v4_kernelILi3EEvPKfPfiii_param_3,
	.param .u32 _Z13sum_v4_kernelILi3EEvPKfPfiii_param_4
)
{
	.reg .pred 	%p<22>;
	.reg .b32 	%r<53>;
	.reg .b32 	%f<50>;
	.reg .b64 	%rd<32>;

	ld.param.u64 	%rd8, [_Z13sum_v4_kernelILi3EEvPKfPfiii_param_0];
	ld.param.u64 	%rd7, [_Z13sum_v4_kernelILi3EEvPKfPfiii_param_1];
	ld.param.u32 	%r21, [_Z13sum_v4_kernelILi3EEvPKfPfiii_param_3];
	ld.param.u32 	%r20, [_Z13sum_v4_kernelILi3EEvPKfPfiii_param_4];
	cvta.to.global.u64 	%rd1, %rd8;
	mov.u32 	%r1, %tid.x;
	mov.u32 	%r52, %ntid.x;
	mov.u32 	%r22, %ctaid.x;
	mov.u32 	%r3, %ctaid.y;
	mul.lo.s32 	%r23, %r20, %r22;
	mad.lo.s32 	%r24, %r21, %r3, %r23;
	cvt.s64.s32 	%rd2, %r24;
	sub.s32 	%r4, %r21, %r23;
	setp.ge.s32 	%p1, %r1, %r20;
	mov.f32 	%f45, 0f00000000;
	@%p1 bra 	$L__BB5_16;
	add.s32 	%r25, %r1, %r52;
	max.u32 	%r26, %r20, %r25;
	setp.lt.u32 	%p2, %r25, %r20;
	selp.u32 	%r27, 1, 0, %p2;
	add.s32 	%r28, %r25, %r27;
	sub.s32 	%r29, %r26, %r28;
	div.u32 	%r30, %r29, %r52;
	add.s32 	%r5, %r30, %r27;
	and.b32  	%r31, %r5, 3;
	setp.eq.s32 	%p3, %r31, 3;
	mov.f32 	%f45, 0f00000000;
	mov.u32 	%r50, %r1;
	@%p3 bra 	$L__BB5_6;
	cvt.u64.u32 	%rd9, %r1;
	add.s64 	%rd10, %rd2, %rd9;
	shl.b64 	%rd11, %rd10, 2;
	add.s64 	%rd31, %rd1, %rd11;
	mul.wide.u32 	%rd4, %r52, 4;
	add.s32 	%r32, %r5, 1;
	and.b32  	%r33, %r32, 3;
	neg.s32 	%r48, %r33;
	mov.f32 	%f45, 0f00000000;
	mov.u32 	%r50, %r1;
$L__BB5_3:
	.pragma "nounroll";
	setp.ge.s32 	%p4, %r50, %r4;
	@%p4 bra 	$L__BB5_5;
	ld.global.f32 	%f21, [%rd31];
	add.f32 	%f45, %f45, %f21;
$L__BB5_5:
	add.s32 	%r50, %r50, %r52;
	add.s64 	%rd31, %rd31, %rd4;
	add.s32 	%r48, %r48, 1;
	setp.ne.s32 	%p5, %r48, 0;
	@%p5 bra 	$L__BB5_3;
$L__BB5_6:
	setp.lt.u32 	%p6, %r5, 3;
	@%p6 bra 	$L__BB5_16;
$L__BB5_7:
	setp.ge.s32 	%p7, %r50, %r4;
	@%p7 bra 	$L__BB5_9;
	cvt.u64.u32 	%rd12, %r50;
	add.s64 	%rd13, %rd12, %rd2;
	shl.b64 	%rd14, %rd13, 2;
	add.s64 	%rd15, %rd1, %rd14;
	ld.global.f32 	%f22, [%rd15];
	add.f32 	%f45, %f45, %f22;
$L__BB5_9:
	add.s32 	%r13, %r50, %r52;
	setp.ge.s32 	%p8, %r13, %r4;
	@%p8 bra 	$L__BB5_11;
	cvt.u64.u32 	%rd16, %r13;
	add.s64 	%rd17, %rd16, %rd2;
	shl.b64 	%rd18, %rd17, 2;
	add.s64 	%rd19, %rd1, %rd18;
	ld.global.f32 	%f23, [%rd19];
	add.f32 	%f45, %f45, %f23;
$L__BB5_11:
	add.s32 	%r14, %r13, %r52;
	setp.ge.s32 	%p9, %r14, %r4;
	@%p9 bra 	$L__BB5_13;
	cvt.u64.u32 	%rd20, %r14;
	add.s64 	%rd21, %rd20, %rd2;
	shl.b64 	%rd22, %rd21, 2;
	add.s64 	%rd23, %rd1, %rd22;
	ld.global.f32 	%f24, [%rd23];
	add.f32 	%f45, %f45, %f24;
$L__BB5_13:
	add.s32 	%r15, %r14, %r52;
	setp.ge.s32 	%p10, %r15, %r4;
	@%p10 bra 	$L__BB5_15;
	cvt.u64.u32 	%rd24, %r15;
	add.s64 	%rd25, %rd24, %rd2;
	shl.b64 	%rd26, %rd25, 2;
	add.s64 	%rd27, %rd1, %rd26;
	ld.global.f32 	%f25, [%rd27];
	add.f32 	%f45, %f45, %f25;
$L__BB5_15:
	add.s32 	%r50, %r15, %r52;
	setp.lt.s32 	%p11, %r50, %r20;
	@%p11 bra 	$L__BB5_7;
$L__BB5_16:
	shl.b32 	%r34, %r1, 2;
	mov.u32 	%r35, shmem;
	add.s32 	%r17, %r35, %r34;
	st.shared.f32 	[%r17], %f45;
	bar.sync 	0;
	setp.lt.u32 	%p12, %r52, 64;
	@%p12 bra 	$L__BB5_20;
$L__BB5_17:
	shr.u32 	%r19, %r52, 1;
	setp.ge.u32 	%p13, %r1, %r19;
	@%p13 bra 	$L__BB5_19;
	shl.b32 	%r36, %r19, 2;
	add.s32 	%r37, %r17, %r36;
	ld.shared.f32 	%f26, [%r37];
	ld.shared.f32 	%f27, [%r17];
	add.f32 	%f28, %f26, %f27;
	st.shared.f32 	[%r17], %f28;
$L__BB5_19:
	bar.sync 	0;
	setp.gt.u32 	%p14, %r52, 127;
	mov.u32 	%r52, %r19;
	@%p14 bra 	$L__BB5_17;
$L__BB5_20:
	setp.gt.u32 	%p15, %r1, 31;
	@%p15 bra 	$L__BB5_23;
	ld.shared.f32 	%f29, [%r17];
	mov.b32 	%r38, %f29;
	shfl.sync.down.b32	%r39|%p16, %r38, 16, 31, -1;
	mov.b32 	%f30, %r39;
	add.f32 	%f31, %f29, %f30;
	mov.b32 	%r40, %f31;
	shfl.sync.down.b32	%r41|%p17, %r40, 8, 31, -1;
	mov.b32 	%f32, %r41;
	add.f32 	%f33, %f31, %f32;
	mov.b32 	%r42, %f33;
	shfl.sync.down.b32	%r43|%p18, %r42, 4, 31, -1;
	mov.b32 	%f34, %r43;
	add.f32 	%f35, %f33, %f34;
	mov.b32 	%r44, %f35;
	shfl.sync.down.b32	%r45|%p19, %r44, 2, 31, -1;
	mov.b32 	%f36, %r45;
	add.f32 	%f37, %f35, %f36;
	mov.b32 	%r46, %f37;
	shfl.sync.down.b32	%r47|%p20, %r46, 1, 31, -1;
	mov.b32 	%f38, %r47;
	add.f32 	%f16, %f37, %f38;
	setp.ne.s32 	%p21, %r1, 0;
	@%p21 bra 	$L__BB5_23;
	cvta.to.global.u64 	%rd28, %rd7;
	mul.wide.u32 	%rd29, %r3, 4;
	add.s64 	%rd30, %rd28, %rd29;
	atom.global.add.f32 	%f39, [%rd30], %f16;
$L__BB5_23:
	ret;

}
	// .globl	_Z13sum_v5_kernelPKfPfiii
.visible .entry _Z13sum_v5_kernelPKfPfiii(
	.param .u64 .ptr .align 1 _Z13sum_v5_kernelPKfPfiii_param_0,
	.param .u64 .ptr .align 1 _Z13sum_v5_kernelPKfPfiii_param_1,
	.param .u32 _Z13sum_v5_kernelPKfPfiii_param_2,
	.param .u32 _Z13sum_v5_kernelPKfPfiii_param_3,
	.param .u32 _Z13sum_v5_kernelPKfPfiii_param_4
)
{
	.reg .pred 	%p<22>;
	.reg .b32 	%r<62>;
	.reg .b32 	%f<53>;
	.reg .b64 	%rd<32>;

	ld.param.u64 	%rd8, [_Z13sum_v5_kernelPKfPfiii_param_0];
	ld.param.u64 	%rd7, [_Z13sum_v5_kernelPKfPfiii_param_1];
	ld.param.u32 	%r23, [_Z13sum_v5_kernelPKfPfiii_param_3];
	ld.param.u32 	%r22, [_Z13sum_v5_kernelPKfPfiii_param_4];
	cvta.to.global.u64 	%rd1, %rd8;
	mov.u32 	%r1, %tid.x;
	mov.u32 	%r2, %ntid.x;
	mov.u32 	%r3, %ntid.y;
	mul.lo.s32 	%r24, %r2, %r3;
	mov.u32 	%r25, %ntid.z;
	mul.lo.s32 	%r61, %r24, %r25;
	mov.u32 	%r26, %ctaid.x;
	mov.u32 	%r5, %ctaid.y;
	mul.lo.s32 	%r27, %r22, %r26;
	mad.lo.s32 	%r28, %r23, %r5, %r27;
	cvt.s64.s32 	%rd2, %r28;
	sub.s32 	%r6, %r23, %r27;
	setp.ge.s32 	%p1, %r1, %r22;
	mov.f32 	%f47, 0f00000000;
	@%p1 bra 	$L__BB6_16;
	add.s32 	%r29, %r1, %r61;
	max.u32 	%r30, %r22, %r29;
	setp.lt.u32 	%p2, %r29, %r22;
	selp.u32 	%r31, 1, 0, %p2;
	add.s32 	%r32, %r29, %r31;
	sub.s32 	%r33, %r30, %r32;
	div.u32 	%r34, %r33, %r61;
	add.s32 	%r7, %r34, %r31;
	and.b32  	%r35, %r7, 3;
	setp.eq.s32 	%p3, %r35, 3;
	mov.f32 	%f47, 0f00000000;
	mov.u32 	%r59, %r1;
	@%p3 bra 	$L__BB6_6;
	cvt.u64.u32 	%rd9, %r1;
	add.s64 	%rd10, %rd2, %rd9;
	shl.b64 	%rd11, %rd10, 2;
	add.s64 	%rd31, %rd1, %rd11;
	mul.wide.u32 	%rd4, %r61, 4;
	add.s32 	%r36, %r7, 1;
	and.b32  	%r37, %r36, 3;
	neg.s32 	%r57, %r37;
	mov.f32 	%f47, 0f00000000;
	mov.u32 	%r59, %r1;
$L__BB6_3:
	.pragma "nounroll";
	setp.ge.s32 	%p4, %r59, %r6;
	@%p4 bra 	$L__BB6_5;
	ld.global.f32 	%f22, [%rd31];
	add.f32 	%f47, %f47, %f22;
$L__BB6_5:
	add.s32 	%r59, %r59, %r61;
	add.s64 	%rd31, %rd31, %rd4;
	add.s32 	%r57, %r57, 1;
	setp.ne.s32 	%p5, %r57, 0;
	@%p5 bra 	$L__BB6_3;
$L__BB6_6:
	setp.lt.u32 	%p6, %r7, 3;
	@%p6 bra 	$L__BB6_16;
$L__BB6_7:
	setp.ge.s32 	%p7, %r59, %r6;
	@%p7 bra 	$L__BB6_9;
	cvt.u64.u32 	%rd12, %r59;
	add.s64 	%rd13, %rd12, %rd2;
	shl.b64 	%rd14, %rd13, 2;
	add.s64 	%rd15, %rd1, %rd14;
	ld.global.f32 	%f23, [%rd15];
	add.f32 	%f47, %f47, %f23;
$L__BB6_9:
	add.s32 	%r15, %r59, %r61;
	setp.ge.s32 	%p8, %r15, %r6;
	@%p8 bra 	$L__BB6_11;
	cvt.u64.u32 	%rd16, %r15;
	add.s64 	%rd17, %rd16, %rd2;
	shl.b64 	%rd18, %rd17, 2;
	add.s64 	%rd19, %rd1, %rd18;
	ld.global.f32 	%f24, [%rd19];
	add.f32 	%f47, %f47, %f24;
$L__BB6_11:
	add.s32 	%r16, %r15, %r61;
	setp.ge.s32 	%p9, %r16, %r6;
	@%p9 bra 	$L__BB6_13;
	cvt.u64.u32 	%rd20, %r16;
	add.s64 	%rd21, %rd20, %rd2;
	shl.b64 	%rd22, %rd21, 2;
	add.s64 	%rd23, %rd1, %rd22;
	ld.global.f32 	%f25, [%rd23];
	add.f32 	%f47, %f47, %f25;
$L__BB6_13:
	add.s32 	%r17, %r16, %r61;
	setp.ge.s32 	%p10, %r17, %r6;
	@%p10 bra 	$L__BB6_15;
	cvt.u64.u32 	%rd24, %r17;
	add.s64 	%rd25, %rd24, %rd2;
	shl.b64 	%rd26, %rd25, 2;
	add.s64 	%rd27, %rd1, %rd26;
	ld.global.f32 	%f26, [%rd27];
	add.f32 	%f47, %f47, %f26;
$L__BB6_15:
	add.s32 	%r59, %r17, %r61;
	setp.lt.s32 	%p11, %r59, %r22;
	@%p11 bra 	$L__BB6_7;
$L__BB6_16:
	shl.b32 	%r38, %r1, 2;
	mov.u32 	%r39, shmem;
	add.s32 	%r19, %r39, %r38;
	st.shared.f32 	[%r19], %f47;
	barrier.sync 	0;
	setp.lt.u32 	%p12, %r61, 64;
	@%p12 bra 	$L__BB6_20;
$L__BB6_17:
	shr.u32 	%r21, %r61, 1;
	setp.ge.u32 	%p13, %r1, %r21;
	@%p13 bra 	$L__BB6_19;
	shl.b32 	%r40, %r21, 2;
	add.s32 	%r41, %r19, %r40;
	ld.shared.f32 	%f27, [%r41];
	ld.shared.f32 	%f28, [%r19];
	add.f32 	%f29, %f27, %f28;
	st.shared.f32 	[%r19], %f29;
$L__BB6_19:
	barrier.sync 	0;
	setp.gt.u32 	%p14, %r61, 127;
	mov.u32 	%r61, %r21;
	@%p14 bra 	$L__BB6_17;
$L__BB6_20:
	setp.gt.u32 	%p15, %r1, 31;
	@%p15 bra 	$L__BB6_22;
	ld.shared.f32 	%f31, [%r19];
	mov.b32 	%r42, %f31;
	shfl.sync.bfly.b32	%r43|%p16, %r42, 16, 31, -1;
	mov.b32 	%f32, %r43;
	add.f32 	%f33, %f31, %f32;
	mov.b32 	%r44, %f33;
	shfl.sync.bfly.b32	%r45|%p17, %r44, 8, 31, -1;
	mov.b32 	%f34, %r45;
	add.f32 	%f35, %f33, %f34;
	mov.b32 	%r46, %f35;
	shfl.sync.bfly.b32	%r47|%p18, %r46, 4, 31, -1;
	mov.b32 	%f36, %r47;
	add.f32 	%f37, %f35, %f36;
	mov.b32 	%r48, %f37;
	shfl.sync.bfly.b32	%r49|%p19, %r48, 2, 31, -1;
	mov.b32 	%f38, %r49;
	add.f32 	%f39, %f37, %f38;
	mov.b32 	%r50, %f39;
	shfl.sync.bfly.b32	%r51|%p20, %r50, 1, 31, -1;
	mov.b32 	%f40, %r51;
	add.f32 	%f52, %f39, %f40;
$L__BB6_22:
	mov.u32 	%r52, %tid.y;
	mov.u32 	%r53, %tid.z;
	mad.lo.s32 	%r54, %r53, %r3, %r52;
	mul.lo.s32 	%r55, %r54, %r2;
	or.b32  	%r56, %r55, %r1;
	setp.ne.s32 	%p21, %r56, 0;
	@%p21 bra 	$L__BB6_24;
	cvta.to.global.u64 	%rd28, %rd7;
	mul.wide.u32 	%rd29, %r5, 4;
	add.s64 	%rd30, %rd28, %rd29;
	atom.global.add.f32 	%f41, [%rd30], %f52;
$L__BB6_24:
	ret;

}
	// .globl	_Z13sum_v6_kernelPKfPfiii
.visible .entry _Z13sum_v6_kernelPKfPfiii(
	.param .u64 .ptr .align 1 _Z13sum_v6_kernelPKfPfiii_param_0,
	.param .u64 .ptr .align 1 _Z13sum_v6_kernelPKfPfiii_param_1,
	.param .u32 _Z13sum_v6_kernelPKfPfiii_param_2,
	.param .u32 _Z13sum_v6_kernelPKfPfiii_param_3,
	.param .u32 _Z13sum_v6_kernelPKfPfiii_param_4
)
{
	.reg .pred 	%p<22>;
	.reg .b32 	%r<55>;
	.reg .b32 	%f<80>;
	.reg .b64 	%rd<32>;

	ld.param.u64 	%rd8, [_Z13sum_v6_kernelPKfPfiii_param_0];
	ld.param.u64 	%rd7, [_Z13sum_v6_kernelPKfPfiii_param_1];
	ld.param.u32 	%r23, [_Z13sum_v6_kernelPKfPfiii_param_3];
	ld.param.u32 	%r24, [_Z13sum_v6_kernelPKfPfiii_param_4];
	cvta.to.global.u64 	%rd1, %rd8;
	mov.u32 	%r1, %tid.x;
	mov.u32 	%r54, %ntid.x;
	mov.u32 	%r25, %ctaid.x;
	mov.u32 	%r3, %ctaid.y;
	mul.lo.s32 	%r4, %r24, %r25;
	mad.lo.s32 	%r26, %r23, %r3, %r4;
	cvt.s64.s32 	%rd2, %r26;
	shl.b32 	%r52, %r1, 2;
	setp.ge.s32 	%p1, %r52, %r24;
	mov.f32 	%f75, 0f00000000;
	@%p1 bra 	$L__BB7_16;
	sub.s32 	%r6, %r23, %r4;
	shl.b32 	%r7, %r54, 2;
	add.s32 	%r27, %r52, %r7;
	max.u32 	%r28, %r24, %r27;
	setp.lt.u32 	%p2, %r27, %r24;
	selp.u32 	%r29, 1, 0, %p2;
	add.s32 	%r30, %r27, %r29;
	sub.s32 	%r31, %r28, %r30;
	div.u32 	%r32, %r31, %r7;
	add.s32 	%r8, %r32, %r29;
	and.b32  	%r33, %r8, 3;
	setp.eq.s32 	%p3, %r33, 3;
	mov.f32 	%f75, 0f00000000;
	@%p3 bra 	$L__BB7_6;
	mul.wide.u32 	%rd9, %r1, 16;
	shl.b64 	%rd10, %rd2, 2;
	add.s64 	%rd11, %rd9, %rd10;
	add.s64 	%rd31, %rd1, %rd11;
	mul.wide.u32 	%rd4, %r54, 16;
	add.s32 	%r34, %r8, 1;
	and.b32  	%r35, %r34, 3;
	neg.s32 	%r50, %r35;
	mov.f32 	%f75, 0f00000000;
$L__BB7_3:
	.pragma "nounroll";
	setp.ge.s32 	%p4, %r52, %r6;
	@%p4 bra 	$L__BB7_5;
	ld.global.v4.f32 	{%f21, %f22, %f23, %f24}, [%rd31];
	add.f32 	%f25, %f21, %f22;
	add.f32 	%f26, %f25, %f23;
	add.f32 	%f27, %f26, %f24;
	add.f32 	%f75, %f75, %f27;
$L__BB7_5:
	add.s32 	%r52, %r52, %r7;
	add.s64 	%rd31, %rd31, %rd4;
	add.s32 	%r50, %r50, 1;
	setp.ne.s32 	%p5, %r50, 0;
	@%p5 bra 	$L__BB7_3;
$L__BB7_6:
	setp.lt.u32 	%p6, %r8, 3;
	@%p6 bra 	$L__BB7_16;
$L__BB7_7:
	setp.ge.s32 	%p7, %r52, %r6;
	@%p7 bra 	$L__BB7_9;
	cvt.u64.u32 	%rd12, %r52;
	add.s64 	%rd13, %rd12, %rd2;
	shl.b64 	%rd14, %rd13, 2;
	add.s64 	%rd15, %rd1, %rd14;
	ld.global.v4.f32 	{%f28, %f29, %f30, %f31}, [%rd15];
	add.f32 	%f32, %f28, %f29;
	add.f32 	%f33, %f32, %f30;
	add.f32 	%f34, %f33, %f31;
	add.f32 	%f75, %f75, %f34;
$L__BB7_9:
	add.s32 	%r16, %r52, %r7;
	setp.ge.s32 	%p8, %r16, %r6;
	@%p8 bra 	$L__BB7_11;
	cvt.u64.u32 	%rd16, %r16;
	add.s64 	%rd17, %rd16, %rd2;
	shl.b64 	%rd18, %rd17, 2;
	add.s64 	%rd19, %rd1, %rd18;
	ld.global.v4.f32 	{%f35, %f36, %f37, %f38}, [%rd19];
	add.f32 	%f39, %f35, %f36;
	add.f32 	%f40, %f39, %f37;
	add.f32 	%f41, %f40, %f38;
	add.f32 	%f75, %f75, %f41;
$L__BB7_11:
	add.s32 	%r17, %r16, %r7;
	setp.ge.s32 	%p9, %r17, %r6;
	@%p9 bra 	$L__BB7_13;
	cvt.u64.u32 	%rd20, %r17;
	add.s64 	%rd21, %rd20, %rd2;
	shl.b64 	%rd22, %rd21, 2;
	add.s64 	%rd23, %rd1, %rd22;
	ld.global.v4.f32 	{%f42, %f43, %f44, %f45}, [%rd23];
	add.f32 	%f46, %f42, %f43;
	add.f32 	%f47, %f46, %f44;
	add.f32 	%f48, %f47, %f45;
	add.f32 	%f75, %f75, %f48;
$L__BB7_13:
	add.s32 	%r18, %r17, %r7;
	setp.ge.s32 	%p10, %r18, %r6;
	@%p10 bra 	$L__BB7_15;
	cvt.u64.u32 	%rd24, %r18;
	add.s64 	%rd25, %rd24, %rd2;
	shl.b64 	%rd26, %rd25, 2;
	add.s64 	%rd27, %rd1, %rd26;
	ld.global.v4.f32 	{%f49, %f50, %f51, %f52}, [%rd27];
	add.f32 	%f53, %f49, %f50;
	add.f32 	%f54, %f53, %f51;
	add.f32 	%f55, %f54, %f52;
	add.f32 	%f75, %f75, %f55;
$L__BB7_15:
	add.s32 	%r52, %r18, %r7;
	setp.lt.s32 	%p11, %r52, %r24;
	@%p11 bra 	$L__BB7_7;
$L__BB7_16:
	shl.b32 	%r36, %r1, 2;
	mov.u32 	%r37, shmem;
	add.s32 	%r20, %r37, %r36;
	st.shared.f32 	[%r20], %f75;
	bar.sync 	0;
	setp.lt.u32 	%p12, %r54, 64;
	@%p12 bra 	$L__BB7_20;
$L__BB7_17:
	shr.u32 	%r22, %r54, 1;
	setp.ge.u32 	%p13, %r1, %r22;
	@%p13 bra 	$L__BB7_19;
	shl.b32 	%r38, %r22, 2;
	add.s32 	%r39, %r20, %r38;
	ld.shared.f32 	%f56, [%r39];
	ld.shared.f32 	%f57, [%r20];
	add.f32 	%f58, %f56, %f57;
	st.shared.f32 	[%r20], %f58;
$L__BB7_19:
	bar.sync 	0;
	setp.gt.u32 	%p14, %r54, 127;
	mov.u32 	%r54, %r22;
	@%p14 bra 	$L__BB7_17;
$L__BB7_20:
	setp.gt.u32 	%p15, %r1, 31;
	@%p15 bra 	$L__BB7_23;
	ld.shared.f32 	%f59, [%r20];
	mov.b32 	%r40, %f59;
	shfl.sync.down.b32	%r41|%p16, %r40, 16, 31, -1;
	mov.b32 	%f60, %r41;
	add.f32 	%f61, %f59, %f60;
	mov.b32 	%r42, %f61;
	shfl.sync.down.b32	%r43|%p17, %r42, 8, 31, -1;
	mov.b32 	%f62, %r43;
	add.f32 	%f63, %f61, %f62;
	mov.b32 	%r44, %f63;
	shfl.sync.down.b32	%r45|%p18, %r44, 4, 31, -1;
	mov.b32 	%f64, %r45;
	add.f32 	%f65, %f63, %f64;
	mov.b32 	%r46, %f65;
	shfl.sync.down.b32	%r47|%p19, %r46, 2, 31, -1;
	mov.b32 	%f66, %r47;
	add.f32 	%f67, %f65, %f66;
	mov.b32 	%r48, %f67;
	shfl.sync.down.b32	%r49|%p20, %r48, 1, 31, -1;
	mov.b32 	%f68, %r49;
	add.f32 	%f16, %f67, %f68;
	setp.ne.s32 	%p21, %r1, 0;
	@%p21 bra 	$L__BB7_23;
	cvta.to.global.u64 	%rd28, %rd7;
	mul.wide.u32 	%rd29, %r3, 4;
	add.s64 	%rd30, %rd28, %rd29;
	atom.global.add.f32 	%f69, [%rd30], %f16;
$L__BB7_23:
	ret;

}


// ===== COMPILED SASS (sm_100) =====

	.target	sm_100

	.elftype	@"ET_EXEC"


//--------------------- .note.nv.tkinfo           --------------------------
	.section	.note.nv.tkinfo,"",@"SHT_NOTE"
	.sectionflags	@"SHF_NOTE_NV_TKINFO"
	.tkinfo
        /*0018*/ 	.word	0x00000002
        /*0030*/ 	.string	""
        /*0030*/ 	.string	"ptxas"
        /*0030*/ 	.string	"Cuda compilation tools, release 13.0, V13.0.88"
        /*0030*/ 	.string	"Build cuda_13.0.r13.0/compiler.36424714_0"
        /*0030*/ 	.string	"-arch sm_100 -m 64 "



//--------------------- .note.nv.cuinfo           --------------------------
	.section	.note.nv.cuinfo,"",@"SHT_NOTE"
	.sectionflags	@"SHF_NOTE_NV_CUINFO"
        /*0018*/ 	.short	0x0002
        /*001a*/ 	.short	0x0064
        /*001c*/ 	.short	0x0082
	.zero		2


//--------------------- .nv.info                  --------------------------
	.section	.nv.info,"",@"SHT_CUDA_INFO"
	.align	4


	//----- nvinfo : EIATTR_REGCOUNT
	.align		4
        /*0000*/ 	.byte	0x04, 0x2f
        /*0002*/ 	.short	(.L_11 - .L_10)
	.align		4
.L_10:
        /*0004*/ 	.word	index@(_Z13sum_v1_kernelPKfPfii)
        /*0008*/ 	.word	0x0000001c


	//----- nvinfo : EIATTR_FRAME_SIZE
	.align		4
.L_11:
        /*000c*/ 	.byte	0x04, 0x11
        /*000e*/ 	.short	(.L_13 - .L_12)
	.align		4
.L_12:
        /*0010*/ 	.word	index@(_Z13sum_v1_kernelPKfPfii)
        /*0014*/ 	.word	0x00000000


	//----- nvinfo : EIATTR_REGCOUNT
	.align		4
.L_13:
        /*0018*/ 	.byte	0x04, 0x2f
        /*001a*/ 	.short	(.L_15 - .L_14)
	.align		4
.L_14:
        /*001c*/ 	.word	index@(_Z13sum_v2_kernelPKfPfii)
        /*0020*/ 	.word	0x0000000b


	//----- nvinfo : EIATTR_FRAME_SIZE
	.align		4
.L_15:
        /*0024*/ 	.byte	0x04, 0x11
        /*0026*/ 	.short	(.L_17 - .L_16)
	.align		4
.L_16:
        /*0028*/ 	.word	index@(_Z13sum_v2_kernelPKfPfii)
        /*002c*/ 	.word	0x00000000


	//----- nvinfo : EIATTR_REGCOUNT
	.align		4
.L_17:
        /*0030*/ 	.byte	0x04, 0x2f
        /*0032*/ 	.short	(.L_19 - .L_18)
	.align		4
.L_18:
        /*0034*/ 	.word	index@(_Z13sum_v3_kernelPKfPfiii)
        /*0038*/ 	.word	0x00000019


	//----- nvinfo : EIATTR_FRAME_SIZE
	.align		4
.L_19:
        /*003c*/ 	.byte	0x04, 0x11
        /*003e*/ 	.short	(.L_21 - .L_20)
	.align		4
.L_20:
        /*0040*/ 	.word	index@(_Z13sum_v3_kernelPKfPfiii)
        /*0044*/ 	.word	0x00000000


	//----- nvinfo : EIATTR_REGCOUNT
	.align		4
.L_21:
        /*0048*/ 	.byte	0x04, 0x2f
        /*004a*/ 	.short	(.L_23 - .L_22)
	.align		4
.L_22:
        /*004c*/ 	.word	index@(_Z13sum_v4_kernelILi1EEvPKfPfiii)
        /*0050*/ 	.word	0x00000019


	//----- nvinfo : EIATTR_FRAME_SIZE
	.align		4
.L_23:
        /*0054*/ 	.byte	0x04, 0x11
        /*0056*/ 	.short	(.L_25 - .L_24)
	.align		4
.L_24:
        /*0058*/ 	.word	index@(_Z13sum_v4_kernelILi1EEvPKfPfiii)
        /*005c*/ 	.word	0x00000000


	//----- nvinfo : EIATTR_REGCOUNT
	.align		4
.L_25:
        /*0060*/ 	.byte	0x04, 0x2f
        /*0062*/ 	.short	(.L_27 - .L_26)
	.align		4
.L_26:
        /*0064*/ 	.word	index@(_Z13sum_v4_kernelILi2EEvPKfPfiii)
        /*0068*/ 	.word	0x00000019


	//----- nvinfo : EIATTR_FRAME_SIZE
	.align		4
.L_27:
        /*006c*/ 	.byte	0x04, 0x11
        /*006e*/ 	.short	(.L_29 - .L_28)
	.align		4
.L_28:
        /*0070*/ 	.word	index@(_Z13sum_v4_kernelILi2EEvPKfPfiii)
        /*0074*/ 	.word	0x00000000


	//----- nvinfo : EIATTR_REGCOUNT
	.align		4
.L_29:
        /*0078*/ 	.byte	0x04, 0x2f
        /*007a*/ 	.short	(.L_31 - .L_30)
	.align		4
.L_30:
        /*007c*/ 	.word	index@(_Z13sum_v4_kernelILi3EEvPKfPfiii)
        /*0080*/ 	.word	0x00000019


	//----- nvinfo : EIATTR_FRAME_SIZE
	.align		4
.L_31:
        /*0084*/ 	.byte	0x04, 0x11
        /*0086*/ 	.short	(.L_33 - .L_32)
	.align		4
.L_32:
        /*0088*/ 	.word	index@(_Z13sum_v4_kernelILi3EEvPKfPfiii)
        /*008c*/ 	.word	0x00000000


	//----- nvinfo : EIATTR_REGCOUNT
	.align		4
.L_33:
        /*0090*/ 	.byte	0x04, 0x2f
        /*0092*/ 	.short	(.L_35 - .L_34)
	.align		4
.L_34:
        /*0094*/ 	.word	index@(_Z13sum_v5_kernelPKfPfiii)
        /*0098*/ 	.word	0x00000019


	//----- nvinfo : EIATTR_FRAME_SIZE
	.align		4
.L_35:
        /*009c*/ 	.byte	0x04, 0x11
        /*009e*/ 	.short	(.L_37 - .L_36)
	.align		4
.L_36:
        /*00a0*/ 	.word	index@(_Z13sum_v5_kernelPKfPfiii)
        /*00a4*/ 	.word	0x00000000


	//----- nvinfo : EIATTR_REGCOUNT
	.align		4
.L_37:
        /*00a8*/ 	.byte	0x04, 0x2f
        /*00aa*/ 	.short	(.L_39 - .L_38)
	.align		4
.L_38:
        /*00ac*/ 	.word	index@(_Z13sum_v6_kernelPKfPfiii)
        /*00b0*/ 	.word	0x0000001e


	//----- nvinfo : EIATTR_FRAME_SIZE
	.align		4
.L_39:
        /*00b4*/ 	.byte	0x04, 0x11
        /*00b6*/ 	.short	(.L_41 - .L_40)
	.align		4
.L_40:
        /*00b8*/ 	.word	index@(_Z13sum_v6_kernelPKfPfiii)
        /*00bc*/ 	.word	0x00000000


	//----- nvinfo : EIATTR_MIN_STACK_SIZE
	.align		4
.L_41:
        /*00c0*/ 	.byte	0x04, 0x12
        /*00c2*/ 	.short	(.L_43 - .L_42)
	.align		4
.L_42:
        /*00c4*/ 	.word	index@(_Z13sum_v6_kernelPKfPfiii)
        /*00c8*/ 	.word	0x00000000


	//----- nvinfo : EIATTR_MIN_STACK_SIZE
	.align		4
.L_43:
        /*00cc*/ 	.byte	0x04, 0x12
        /*00ce*/ 	.short	(.L_45 - .L_44)
	.align		4
.L_44:
        /*00d0*/ 	.word	index@(_Z13sum_v5_kernelPKfPfiii)
        /*00d4*/ 	.word	0x00000000


	//----- nvinfo : EIATTR_MIN_STACK_SIZE
	.align		4
.L_45:
        /*00d8*/ 	.byte	0x04, 0x12
        /*00da*/ 	.short	(.L_47 - .L_46)
	.align		4
.L_46:
        /*00dc*/ 	.word	index@(_Z13sum_v4_kernelILi3EEvPKfPfiii)
        /*00e0*/ 	.word	0x00000000


	//----- nvinfo : EIATTR_MIN_STACK_SIZE
	.align		4
.L_47:
        /*00e4*/ 	.byte	0x04, 0x12
        /*00e6*/ 	.short	(.L_49 - .L_48)
	.align		4
.L_48:
        /*00e8*/ 	.word	index@(_Z13sum_v4_kernelILi2EEvPKfPfiii)
        /*00ec*/ 	.word	0x00000000


	//----- nvinfo : EIATTR_MIN_STACK_SIZE
	.align		4
.L_49:
        /*00f0*/ 	.byte	0x04, 0x12
        /*00f2*/ 	.short	(.L_51 - .L_50)
	.align		4
.L_50:
        /*00f4*/ 	.word	index@(_Z13sum_v4_kernelILi1EEvPKfPfiii)
        /*00f8*/ 	.word	0x00000000


	//----- nvinfo : EIATTR_MIN_STACK_SIZE
	.align		4
.L_51:
        /*00fc*/ 	.byte	0x04, 0x12
        /*00fe*/ 	.short	(.L_53 - .L_52)
	.align		4
.L_52:
        /*0100*/ 	.word	index@(_Z13sum_v3_kernelPKfPfiii)
        /*0104*/ 	.word	0x00000000


	//----- nvinfo : EIATTR_MIN_STACK_SIZE
	.align		4
.L_53:
        /*0108*/ 	.byte	0x04, 0x12
        /*010a*/ 	.short	(.L_55 - .L_54)
	.align		4
.L_54:
        /*010c*/ 	.word	index@(_Z13sum_v2_kernelPKfPfii)
        /*0110*/ 	.word	0x00000000


	//----- nvinfo : EIATTR_MIN_STACK_SIZE
	.align		4
.L_55:
        /*0114*/ 	.byte	0x04, 0x12
        /*0116*/ 	.short	(.L_57 - .L_56)
	.align		4
.L_56:
        /*0118*/ 	.word	index@(_Z13sum_v1_kernelPKfPfii)
        /*011c*/ 	.word	0x00000000
.L_57:


//--------------------- .nv.compat                --------------------------
	.section	.nv.compat,"",@"SHT_CUDA_COMPAT_INFO"
	.align	4
        /*0000*/ 	.byte	0x02, 0x09, 0x00, 0x00, 0x02, 0x02, 0x01, 0x00, 0x02, 0x05, 0x05, 0x00, 0x03, 0x07, 0x01, 0x01
        /*0010*/ 	.byte	0x02, 0x03, 0x00, 0x00, 0x02, 0x06, 0x01, 0x00, 0x04, 0x0b, 0x08, 0x00, 0x09, 0x00, 0x00, 0x00
        /*0020*/ 	.byte	0x00, 0x00, 0x00, 0x00


//--------------------- .nv.info._Z13sum_v6_kernelPKfPfiii --------------------------
	.section	.nv.info._Z13sum_v6_kernelPKfPfiii,"",@"SHT_CUDA_INFO"
	.sectionflags	@""
	.align	4


	//----- nvinfo : EIATTR_CUDA_API_VERSION
	.align		4
        /*0000*/ 	.byte	0x04, 0x37
        /*0002*/ 	.short	(.L_59 - .L_58)
.L_58:
        /*0004*/ 	.word	0x00000082


	//----- nvinfo : EIATTR_KPARAM_INFO
	.align		4
.L_59:
        /*0008*/ 	.byte	0x04, 0x17
        /*000a*/ 	.short	(.L_61 - .L_60)
.L_60:
        /*000c*/ 	.word	0x00000000
        /*0010*/ 	.short	0x0004
        /*0012*/ 	.short	0x0018
        /*0014*/ 	.byte	0x00, 0xf0, 0x11, 0x00


	//----- nvinfo : EIATTR_KPARAM_INFO
	.align		4
.L_61:
        /*0018*/ 	.byte	0x04, 0x17
        /*001a*/ 	.short	(.L_63 - .L_62)
.L_62:
        /*001c*/ 	.word	0x00000000
        /*0020*/ 	.short	0x0003
        /*0022*/ 	.short	0x0014
        /*0024*/ 	.byte	0x00, 0xf0, 0x11, 0x00


	//----- nvinfo : EIATTR_KPARAM_INFO
	.align		4
.L_63:
        /*0028*/ 	.byte	0x04, 0x17
        /*002a*/ 	.short	(.L_65 - .L_64)
.L_64:
        /*002c*/ 	.word	0x00000000
        /*0030*/ 	.short	0x0002
        /*0032*/ 	.short	0x0010
        /*0034*/ 	.byte	0x00, 0xf0, 0x11, 0x00


	//----- nvinfo : EIATTR_KPARAM_INFO
	.align		4
.L_65:
        /*0038*/ 	.byte	0x04, 0x17
        /*003a*/ 	.short	(.L_67 - .L_66)
.L_66:
        /*003c*/ 	.word	0x00000000
        /*0040*/ 	.short	0x0001
        /*0042*/ 	.short	0x0008
        /*0044*/ 	.byte	0x00, 0xf5, 0x21, 0x00


	//----- nvinfo : EIATTR_KPARAM_INFO
	.align		4
.L_67:
        /*0048*/ 	.byte	0x04, 0x17
        /*004a*/ 	.short	(.L_69 - .L_68)
.L_68:
        /*004c*/ 	.word	0x00000000
        /*0050*/ 	.short	0x0000
        /*0052*/ 	.short	0x0000
        /*0054*/ 	.byte	0x00, 0xf5, 0x21, 0x00


	//----- nvinfo : EIATTR_SPARSE_MMA_MASK
	.align		4
.L_69:
        /*0058*/ 	.byte	0x03, 0x50
        /*005a*/ 	.short	0x0000


	//----- nvinfo : EIATTR_MAXREG_COUNT
	.align		4
        /*005c*/ 	.byte	0x03, 0x1b
        /*005e*/ 	.short	0x00ff


	//----- nvinfo : EIATTR_NUM_BARRIERS
	.align		4
        /*0060*/ 	.byte	0x02, 0x4c
        /*0062*/ 	.byte	0x01
	.zero		1


	//----- nvinfo : EIATTR_MERCURY_ISA_VERSION
	.align		4
        /*0064*/ 	.byte	0x03, 0x5f
        /*0066*/ 	.short	0x0101


	//----- nvinfo : EIATTR_COOP_GROUP_MASK_REGIDS
	.align		4
        /*0068*/ 	.byte	0x04, 0x29
        /*006a*/ 	.short	(.L_71 - .L_70)


	//   ....[0]....
.L_70:
        /*006c*/ 	.word	0xffffffff


	//   ....[1]....
        /*0070*/ 	.word	0xffffffff


	//   ....[2]....
        /*0074*/ 	.word	0xffffffff


	//   ....[3]....
        /*0078*/ 	.word	0xffffffff


	//   ....[4]....
        /*007c*/ 	.word	0xffffffff


	//----- nvinfo : EIATTR_COOP_GROUP_INSTR_OFFSETS
	.align		4
.L_71:
        /*0080*/ 	.byte	0x04, 0x28
        /*0082*/ 	.short	(.L_73 - .L_72)


	//   ....[0]....
.L_72:
        /*0084*/ 	.word	0x00000950


	//   ....[1]....
        /*0088*/ 	.word	0x00000970


	//   ....[2]....
        /*008c*/ 	.word	0x00000990


	//   ....[3]....
        /*0090*/ 	.word	0x000009b0


	//   ....[4]....
        /*0094*/ 	.word	0x000009d0


	//----- nvinfo : EIATTR_VRC_CTA_INIT_COUNT
	.align		4
.L_73:
        /*0098*/ 	.byte	0x02, 0x4a
	.zero		1
	.zero		1


	//----- nvinfo : EIATTR_EXIT_INSTR_OFFSETS
	.align		4
        /*009c*/ 	.byte	0x04, 0x1c
        /*009e*/ 	.short	(.L_75 - .L_74)


	//   ....[0]....
.L_74:
        /*00a0*/ 	.word	0x00000920


	//   ....[1]....
        /*00a4*/ 	.word	0x000009e0


	//   ....[2]....
        /*00a8*/ 	.word	0x00000a30


	//----- nvinfo : EIATTR_CRS_STACK_SIZE
	.align		4
.L_75:
        /*00ac*/ 	.byte	0x04, 0x1e
        /*00ae*/ 	.short	(.L_77 - .L_76)
.L_76:
        /*00b0*/ 	.word	0x00000000


	//----- nvinfo : EIATTR_CBANK_PARAM_SIZE
	.align		4
.L_77:
        /*00b4*/ 	.byte	0x03, 0x19
        /*00b6*/ 	.short	0x001c


	//----- nvinfo : EIATTR_PARAM_CBANK
	.align		4
        /*00b8*/ 	.byte	0x04, 0x0a
        /*00ba*/ 	.short	(.L_79 - .L_78)
	.align		4
.L_78:
        /*00bc*/ 	.word	index@(.nv.constant0._Z13sum_v6_kernelPKfPfiii)
        /*00c0*/ 	.short	0x0380
        /*00c2*/ 	.short	0x001c


	//----- nvinfo : EIATTR_SW_WAR
	.align		4
.L_79:
        /*00c4*/ 	.byte	0x04, 0x36
        /*00c6*/ 	.short	(.L_81 - .L_80)
.L_80:
        /*00c8*/ 	.word	0x00000008
.L_81:


//--------------------- .nv.info._Z13sum_v5_kernelPKfPfiii --------------------------
	.section	.nv.info._Z13sum_v5_kernelPKfPfiii,"",@"SHT_CUDA_INFO"
	.sectionflags	@""
	.align	4


	//----- nvinfo : EIATTR_CUDA_API_VERSION
	.align		4
        /*0000*/ 	.byte	0x04, 0x37
        /*0002*/ 	.short	(.L_83 - .L_82)
.L_82:
        /*0004*/ 	.word	0x00000082


	//----- nvinfo : EIATTR_KPARAM_INFO
	.align		4
.L_83:
        /*0008*/ 	.byte	0x04, 0x17
        /*000a*/ 	.short	(.L_85 - .L_84)
.L_84:
        /*000c*/ 	.word	0x00000000
        /*0010*/ 	.short	0x0004
        /*0012*/ 	.short	0x0018
        /*0014*/ 	.byte	0x00, 0xf0, 0x11, 0x00


	//----- nvinfo : EIATTR_KPARAM_INFO
	.align		4
.L_85:
        /*0018*/ 	.byte	0x04, 0x17
        /*001a*/ 	.short	(.L_87 - .L_86)
.L_86:
        /*001c*/ 	.word	0x00000000
        /*0020*/ 	.short	0x0003
        /*0022*/ 	.short	0x0014
        /*0024*/ 	.byte	0x00, 0xf0, 0x11, 0x00


	//----- nvinfo : EIATTR_KPARAM_INFO
	.align		4
.L_87:
        /*0028*/ 	.byte	0x04, 0x17
        /*002a*/ 	.short	(.L_89 - .L_88)
.L_88:
        /*002c*/ 	.word	0x00000000
        /*0030*/ 	.short	0x0002
        /*0032*/ 	.short	0x0010
        /*0034*/ 	.byte	0x00, 0xf0, 0x11, 0x00


	//----- nvinfo : EIATTR_KPARAM_INFO
	.align		4
.L_89:
        /*0038*/ 	.byte	0x04, 0x17
        /*003a*/ 	.short	(.L_91 - .L_90)
.L_90:
        /*003c*/ 	.word	0x00000000
        /*0040*/ 	.short	0x0001
        /*0042*/ 	.short	0x0008
        /*0044*/ 	.byte	0x00, 0xf5, 0x21, 0x00


	//----- nvinfo : EIATTR_KPARAM_INFO
	.align		4
.L_91:
        /*0048*/ 	.byte	0x04, 0x17
        /*004a*/ 	.short	(.L_93 - .L_92)
.L_92:
        /*004c*/ 	.word	0x00000000
        /*0050*/ 	.short	0x0000
        /*0052*/ 	.short	0x0000
        /*0054*/ 	.byte	0x00, 0xf5, 0x21, 0x00


	//----- nvinfo : EIATTR_SPARSE_MMA_MASK
	.align		4
.L_93:
        /*0058*/ 	.byte	0x03, 0x50
        /*005a*/ 	.short	0x0000


	//----- nvinfo : EIATTR_MAXREG_COUNT
	.align		4
        /*005c*/ 	.byte	0x03, 0x1b
        /*005e*/ 	.short	0x00ff


	//----- nvinfo : EIATTR_NUM_BARRIERS
	.align		4
        /*0060*/ 	.byte	0x02, 0x4c
        /*0062*/ 	.byte	0x01
	.zero		1


	//----- nvinfo : EIATTR_MERCURY_ISA_VERSION
	.align		4
        /*0064*/ 	.byte	0x03, 0x5f
        /*0066*/ 	.short	0x0101


	//----- nvinfo : EIATTR_COOP_GROUP_MASK_REGIDS
	.align		4
        /*0068*/ 	.byte	0x04, 0x29
        /*006a*/ 	.short	(.L_95 - .L_94)


	//   ....[0]....
.L_94:
        /*006c*/ 	.word	0xffffffff


	//   ....[1]....
        /*0070*/ 	.word	0xffffffff


	//   ....[2]....
        /*0074*/ 	.word	0xffffffff


	//   ....[3]....
        /*0078*/ 	.word	0xffffffff


	//   ....[4]....
        /*007c*/ 	.word	0xffffffff


	//   ....[5]....
        /*0080*/ 	.word	0xffffffff


	//   ....[6]....
        /*0084*/ 	.word	0xffffffff


	//   ....[7]....
        /*0088*/ 	.word	0x05000009


	//   ....[8]....
        /*008c*/ 	.word	0x05000009


	//   ....[9]....
        /*0090*/ 	.word	0x05000009


	//   ....[10]....
        /*0094*/ 	.word	0x05000009


	//   ....[11]....
        /*0098*/ 	.word	0x05000009


	//----- nvinfo : EIATTR_COOP_GROUP_INSTR_OFFSETS
	.align		4
.L_95:
        /*009c*/ 	.byte	0x04, 0x28
        /*009e*/ 	.short	(.L_97 - .L_96)


	//   ....[0]....
.L_96:
        /*00a0*/ 	.word	0x00000790


	//   ....[1]....
        /*00a4*/ 	.word	0x00000820


	//   ....[2]....
        /*00a8*/ 	.word	0x000008b0


	//   ....[3]....
        /*00ac*/ 	.word	0x000008d0


	//   ....[4]....
        /*00b0*/ 	.word	0x000008f0


	//   ....[5]....
        /*00b4*/ 	.word	0x00000910


	//   ....[6]....
        /*00b8*/ 	.word	0x00000930


	//   ....[7]....
        /*00bc*/ 	.word	0x00000a40


	//   ....[8]....
        /*00c0*/ 	.word	0x00000ab0


	//   ....[9]....
        /*00c4*/ 	.word	0x00000b20


	//   ....[10]....
        /*00c8*/ 	.word	0x00000b90


	//   ....[11]....
        /*00cc*/ 	.word	0x00000c00


	//----- nvinfo : EIATTR_VRC_CTA_INIT_COUNT
	.align		4
.L_97:
        /*00d0*/ 	.byte	0x02, 0x4a
	.zero		1
	.zero		1


	//----- nvinfo : EIATTR_EXIT_INSTR_OFFSETS
	.align		4
        /*00d4*/ 	.byte	0x04, 0x1c
        /*00d6*/ 	.short	(.L_99 - .L_98)


	//   ....[0]....
.L_98:
        /*00d8*/ 	.word	0x000009b0


	//   ....[1]....
        /*00dc*/ 	.word	0x000009f0


	//----- nvinfo : EIATTR_CRS_STACK_SIZE
	.align		4
.L_99:
        /*00e0*/ 	.byte	0x04, 0x1e
        /*00e2*/ 	.short	(.L_101 - .L_100)
.L_100:
        /*00e4*/ 	.word	0x00000000


	//----- nvinfo : EIATTR_CBANK_PARAM_SIZE
	.align		4
.L_101:
        /*00e8*/ 	.byte	0x03, 0x19
        /*00ea*/ 	.short	0x001c


	//----- nvinfo : EIATTR_PARAM_CBANK
	.align		4
        /*00ec*/ 	.byte	0x04, 0x0a
        /*00ee*/ 	.short	(.L_103 - .L_102)
	.align		4
.L_102:
        /*00f0*/ 	.word	index@(.nv.constant0._Z13sum_v5_kernelPKfPfiii)
        /*00f4*/ 	.short	0x0380
        /*00f6*/ 	.short	0x001c


	//----- nvinfo : EIATTR_SW_WAR
	.align		4
.L_103:
        /*00f8*/ 	.byte	0x04, 0x36
        /*00fa*/ 	.short	(.L_105 - .L_104)
.L_104:
        /*00fc*/ 	.word	0x00000008
.L_105:


//--------------------- .nv.info._Z13sum_v4_kernelILi3EEvPKfPfiii --------------------------
	.section	.nv.info._Z13sum_v4_kernelILi3EEvPKfPfiii,"",@"SHT_CUDA_INFO"
	.sectionflags	@""
	.align	4


	//----- nvinfo : EIATTR_CUDA_API_VERSION
	.align		4
        /*0000*/ 	.byte	0x04, 0x37
        /*0002*/ 	.short	(.L_107 - .L_106)
.L_106:
        /*0004*/ 	.word	0x00000082


	//----- nvinfo : EIATTR_KPARAM_INFO
	.align		4
.L_107:
        /*0008*/ 	.byte	0x04, 0x17
        /*000a*/ 	.short	(.L_109 - .L_108)
.L_108:
        /*000c*/ 	.word	0x00000000
        /*0010*/ 	.short	0x0004
        /*0012*/ 	.short	0x0018
        /*0014*/ 	.byte	0x00, 0xf0, 0x11, 0x00


	//----- nvinfo : EIATTR_KPARAM_INFO
	.align		4
.L_109:
        /*0018*/ 	.byte	0x04, 0x17
        /*001a*/ 	.short	(.L_111 - .L_110)
.L_110:
        /*001c*/ 	.word	0x00000000
        /*0020*/ 	.short	0x0003
        /*0022*/ 	.short	0x0014
        /*0024*/ 	.byte	0x00, 0xf0, 0x11, 0x00


	//----- nvinfo : EIATTR_KPARAM_INFO
	.align		4
.L_111:
        /*0028*/ 	.byte	0x04, 0x17
        /*002a*/ 	.short	(.L_113 - .L_112)
.L_112:
        /*002c*/ 	.word	0x00000000
        /*0030*/ 	.short	0x0002
        /*0032*/ 	.short	0x0010
        /*0034*/ 	.byte	0x00, 0xf0, 0x11, 0x00


	//----- nvinfo : EIATTR_KPARAM_INFO
	.align		4
.L_113:
        /*0038*/ 	.byte	0x04, 0x17
        /*003a*/ 	.short	(.L_115 - .L_114)
.L_114:
        /*003c*/ 	.word	0x00000000
        /*0040*/ 	.short	0x0001
        /*0042*/ 	.short	0x0008
        /*0044*/ 	.byte	0x00, 0xf5, 0x21, 0x00


	//----- nvinfo : EIATTR_KPARAM_INFO
	.align		4
.L_115:
        /*0048*/ 	.byte	0x04, 0x17
        /*004a*/ 	.short	(.L_117 - .L_116)
.L_116:
        /*004c*/ 	.word	0x00000000
        /*0050*/ 	.short	0x0000
        /*0052*/ 	.short	0x0000
        /*0054*/ 	.byte	0x00, 0xf5, 0x21, 0x00


	//----- nvinfo : EIATTR_SPARSE_MMA_MASK
	.align		4
.L_117:
        /*0058*/ 	.byte	0x03, 0x50
        /*005a*/ 	.short	0x0000


	//----- nvinfo : EIATTR_MAXREG_COUNT
	.align		4
        /*005c*/ 	.byte	0x03, 0x1b
        /*005e*/ 	.short	0x00ff


	//----- nvinfo : EIATTR_NUM_BARRIERS
	.align		4
        /*0060*/ 	.byte	0x02, 0x4c
        /*0062*/ 	.byte	0x01
	.zero		1


	//----- nvinfo : EIATTR_MERCURY_ISA_VERSION
	.align		4
        /*0064*/ 	.byte	0x03, 0x5f
        /*0066*/ 	.short	0x0101


	//----- nvinfo : EIATTR_COOP_GROUP_MASK_REGIDS
	.align		4
        /*0068*/ 	.byte	0x04, 0x29
        /*006a*/ 	.short	(.L_119 - .L_118)


	//   ....[0]....
.L_118:
        /*006c*/ 	.word	0xffffffff


	//   ....[1]....
        /*0070*/ 	.word	0xffffffff


	//   ....[2]....
        /*0074*/ 	.word	0xffffffff


	//   ....[3]....
        /*0078*/ 	.word	0xffffffff


	//   ....[4]....
        /*007c*/ 	.word	0xffffffff


	//----- nvinfo : EIATTR_COOP_GROUP_INSTR_OFFSETS
	.align		4
.L_119:
        /*0080*/ 	.byte	0x04, 0x28
        /*0082*/ 	.short	(.L_121 - .L_120)


	//   ....[0]....
.L_120:
        /*0084*/ 	.word	0x00000850


	//   ....[1]....
        /*0088*/ 	.word	0x00000870


	//   ....[2]....
        /*008c*/ 	.word	0x00000890


	//   ....[3]....
        /*0090*/ 	.word	0x000008b0


	//   ....[4]....
        /*0094*/ 	.word	0x000008d0


	//----- nvinfo : EIATTR_VRC_CTA_INIT_COUNT
	.align		4
.L_121:
        /*0098*/ 	.byte	0x02, 0x4a
	.zero		1
	.zero		1


	//----- nvinfo : EIATTR_EXIT_INSTR_OFFSETS
	.align		4
        /*009c*/ 	.byte	0x04, 0x1c
        /*009e*/ 	.short	(.L_123 - .L_122)


	//   ....[0]....
.L_122:
        /*00a0*/ 	.word	0x00000820


	//   ....[1]....
        /*00a4*/ 	.word	0x000008e0


	//   ....[2]....
        /*00a8*/ 	.word	0x00000930


	//----- nvinfo : EIATTR_CRS_STACK_SIZE
	.align		4
.L_123:
        /*00ac*/ 	.byte	0x04, 0x1e
        /*00ae*/ 	.short	(.L_125 - .L_124)
.L_124:
        /*00b0*/ 	.word	0x00000000


	//----- nvinfo : EIATTR_CBANK_PARAM_SIZE
	.align		4
.L_125:
        /*00b4*/ 	.byte	0x03, 0x19
        /*00b6*/ 	.short	0x001c


	//----- nvinfo : EIATTR_PARAM_CBANK
	.align		4
        /*00b8*/ 	.byte	0x04, 0x0a
        /*00ba*/ 	.short	(.L_127 - .L_126)
	.align		4
.L_126:
        /*00bc*/ 	.word	index@(.nv.constant0._Z13sum_v4_kernelILi3EEvPKfPfiii)
        /*00c0*/ 	.short	0x0380
        /*00c2*/ 	.short	0x001c


	//----- nvinfo : EIATTR_SW_WAR
	.align		4
.L_127:
        /*00c4*/ 	.byte	0x04, 0x36
        /*00c6*/ 	.short	(.L_129 - .L_128)
.L_128:
        /*00c8*/ 	.word	0x00000008
.L_129:


//--------------------- .nv.info._Z13sum_v4_kernelILi2EEvPKfPfiii --------------------------
	.section	.nv.info._Z13sum_v4_kernelILi2EEvPKfPfiii,"",@"SHT_CUDA_INFO"
	.sectionflags	@""
	.align	4


	//----- nvinfo : EIATTR_CUDA_API_VERSION
	.align		4
        /*0000*/ 	.byte	0x04, 0x37
        /*0002*/ 	.short	(.L_131 - .L_130)
.L_130:
        /*0004*/ 	.word	0x00000082


	//----- nvinfo : EIATTR_KPARAM_INFO
	.align		4
.L_131:
        /*0008*/ 	.byte	0x04, 0x17
        /*000a*/ 	.short	(.L_133 - .L_132)
.L_132:
        /*000c*/ 	.word	0x00000000
        /*0010*/ 	.short	0x0004
        /*0012*/ 	.short	0x0018
        /*0014*/ 	.byte	0x00, 0xf0, 0x11, 0x00


	//----- nvinfo : EIATTR_KPARAM_INFO
	.align		4
.L_133:
        /*0018*/ 	.byte	0x04, 0x17
        /*001a*/ 	.short	(.L_135 - .L_134)
.L_134:
        /*001c*/ 	.word	0x00000000
        /*0020*/ 	.short	0x0003
        /*0022*/ 	.short	0x0014
        /*0024*/ 	.byte	0x00, 0xf0, 0x11, 0x00


	//----- nvinfo : EIATTR_KPARAM_INFO
	.align		4
.L_135:
        /*0028*/ 	.byte	0x04, 0x17
        /*002a*/ 	.short	(.L_137 - .L_136)
.L_136:
        /*002c*/ 	.word	0x00000000
        /*0030*/ 	.short	0x0002
        /*0032*/ 	.short	0x0010
        /*0034*/ 	.byte	0x00, 0xf0, 0x11, 0x00


	//----- nvinfo : EIATTR_KPARAM_INFO
	.align		4
.L_137:
        /*0038*/ 	.byte	0x04, 0x17
        /*003a*/ 	.short	(.L_139 - .L_138)
.L_138:
        /*003c*/ 	.word	0x00000000
        /*0040*/ 	.short	0x0001
        /*0042*/ 	.short	0x0008
        /*0044*/ 	.byte	0x00, 0xf5, 0x21, 0x00


	//----- nvinfo : EIATTR_KPARAM_INFO
	.align		4
.L_139:
        /*0048*/ 	.byte	0x04, 0x17
        /*004a*/ 	.short	(.L_141 - .L_140)
.L_140:
        /*004c*/ 	.word	0x00000000
        /*0050*/ 	.short	0x0000
        /*0052*/ 	.short	0x0000
        /*0054*/ 	.byte	0x00, 0xf5, 0x21, 0x00


	//----- nvinfo : EIATTR_SPARSE_MMA_MASK
	.align		4
.L_141:
        /*0058*/ 	.byte	0x03, 0x50
        /*005a*/ 	.short	0x0000


	//----- nvinfo : EIATTR_MAXREG_COUNT
	.align		4
        /*005c*/ 	.byte	0x03, 0x1b
        /*005e*/ 	.short	0x00ff


	//----- nvinfo : EIATTR_NUM_BARRIERS
	.align		4
        /*0060*/ 	.byte	0x02, 0x4c
        /*0062*/ 	.byte	0x01
	.zero		1


	//----- nvinfo : EIATTR_MERCURY_ISA_VERSION
	.align		4
        /*0064*/ 	.byte	0x03, 0x5f
        /*0066*/ 	.short	0x0101


	//----- nvinfo : EIATTR_COOP_GROUP_MASK_REGIDS
	.align		4
        /*0068*/ 	.byte	0x04, 0x29
        /*006a*/ 	.short	(.L_143 - .L_142)


	//   ....[0]....
.L_142:
        /*006c*/ 	.word	0xffffffff


	//   ....[1]....
        /*0070*/ 	.word	0xffffffff


	//   ....[2]....
        /*0074*/ 	.word	0xffffffff


	//   ....[3]....
        /*0078*/ 	.word	0xffffffff


	//   ....[4]....
        /*007c*/ 	.word	0xffffffff


	//----- nvinfo : EIATTR_COOP_GROUP_INSTR_OFFSETS
	.align		4
.L_143:
        /*0080*/ 	.byte	0x04, 0x28
        /*0082*/ 	.short	(.L_145 - .L_144)


	//   ....[0]....
.L_144:
        /*0084*/ 	.word	0x00000880


	//   ....[1]....
        /*0088*/ 	.word	0x000008d0


	//   ....[2]....
        /*008c*/ 	.word	0x00000920


	//   ....[3]....
        /*0090*/ 	.word	0x00000970


	//   ....[4]....
        /*0094*/ 	.word	0x000009c0


	//----- nvinfo : EIATTR_VRC_CTA_INIT_COUNT
	.align		4
.L_145:
        /*0098*/ 	.byte	0x02, 0x4a
	.zero		1
	.zero		1


	//----- nvinfo : EIATTR_EXIT_INSTR_OFFSETS
	.align		4
        /*009c*/ 	.byte	0x04, 0x1c
        /*009e*/ 	.short	(.L_147 - .L_146)


	//   ....[0]....
.L_146:
        /*00a0*/ 	.word	0x00000820


	//   ....[1]....
        /*00a4*/ 	.word	0x000009d0


	//   ....[2]....
        /*00a8*/ 	.word	0x00000a20


	//----- nvinfo : EIATTR_CRS_STACK_SIZE
	.align		4
.L_147:
        /*00ac*/ 	.byte	0x04, 0x1e
        /*00ae*/ 	.short	(.L_149 - .L_148)
.L_148:
        /*00b0*/ 	.word	0x00000000


	//----- nvinfo : EIATTR_CBANK_PARAM_SIZE
	.align		4
.L_149:
        /*00b4*/ 	.byte	0x03, 0x19
        /*00b6*/ 	.short	0x001c


	//----- nvinfo : EIATTR_PARAM_CBANK
	.align		4
        /*00b8*/ 	.byte	0x04, 0x0a
        /*00ba*/ 	.short	(.L_151 - .L_150)
	.align		4
.L_150:
        /*00bc*/ 	.word	index@(.nv.constant0._Z13sum_v4_kernelILi2EEvPKfPfiii)
        /*00c0*/ 	.short	0x0380
        /*00c2*/ 	.short	0x001c


	//----- nvinfo : EIATTR_SW_WAR
	.align		4
.L_151:
        /*00c4*/ 	.byte	0x04, 0x36
        /*00c6*/ 	.short	(.L_153 - .L_152)
.L_152:
        /*00c8*/ 	.word	0x00000008
.L_153:


//--------------------- .nv.info._Z13sum_v4_kernelILi1EEvPKfPfiii --------------------------
	.section	.nv.info._Z13sum_v4_kernelILi1EEvPKfPfiii,"",@"SHT_CUDA_INFO"
	.sectionflags	@""
	.align	4


	//----- nvinfo : EIATTR_CUDA_API_VERSION
	.align		4
        /*0000*/ 	.byte	0x04, 0x37
        /*0002*/ 	.short	(.L_155 - .L_154)
.L_154:
        /*0004*/ 	.word	0x00000082


	//----- nvinfo : EIATTR_KPARAM_INFO
	.align		4
.L_155:
        /*0008*/ 	.byte	0x04, 0x17
        /*000a*/ 	.short	(.L_157 - .L_156)
.L_156:
        /*000c*/ 	.word	0x00000000
        /*0010*/ 	.short	0x0004
        /*0012*/ 	.short	0x0018
        /*0014*/ 	.byte	0x00, 0xf0, 0x11, 0x00


	//----- nvinfo : EIATTR_KPARAM_INFO
	.align		4
.L_157:
        /*0018*/ 	.byte	0x04, 0x17
        /*001a*/ 	.short	(.L_159 - .L_158)
.L_158:
        /*001c*/ 	.word	0x00000000
        /*0020*/ 	.short	0x0003
        /*0022*/ 	.short	0x0014
        /*0024*/ 	.byte	0x00, 0xf0, 0x11, 0x00


	//----- nvinfo : EIATTR_KPARAM_INFO
	.align		4
.L_159:
        /*0028*/ 	.byte	0x04, 0x17
        /*002a*/ 	.short	(.L_161 - .L_160)
.L_160:
        /*002c*/ 	.word	0x00000000
        /*0030*/ 	.short	0x0002
        /*0032*/ 	.short	0x0010
        /*0034*/ 	.byte	0x00, 0xf0, 0x11, 0x00


	//----- nvinfo : EIATTR_KPARAM_INFO
	.align		4
.L_161:
        /*0038*/ 	.byte	0x04, 0x17
        /*003a*/ 	.short	(.L_163 - .L_162)
.L_162:
        /*003c*/ 	.word	0x00000000
        /*0040*/ 	.short	0x0001
        /*0042*/ 	.short	0x0008
        /*0044*/ 	.byte	0x00, 0xf5, 0x21, 0x00


	//----- nvinfo : EIATTR_KPARAM_INFO
	.align		4
.L_163:
        /*0048*/ 	.byte	0x04, 0x17
        /*004a*/ 	.short	(.L_165 - .L_164)
.L_164:
        /*004c*/ 	.word	0x00000000
        /*0050*/ 	.short	0x0000
        /*0052*/ 	.short	0x0000
        /*0054*/ 	.byte	0x00, 0xf5, 0x21, 0x00


	//----- nvinfo : EIATTR_SPARSE_MMA_MASK
	.align		4
.L_165:
        /*0058*/ 	.byte	0x03, 0x50
        /*005a*/ 	.short	0x0000


	//----- nvinfo : EIATTR_MAXREG_COUNT
	.align		4
        /*005c*/ 	.byte	0x03, 0x1b
        /*005e*/ 	.short	0x00ff


	//----- nvinfo : EIATTR_NUM_BARRIERS
	.align		4
        /*0060*/ 	.byte	0x02, 0x4c
        /*0062*/ 	.byte	0x01
	.zero		1


	//----- nvinfo : EIATTR_MERCURY_ISA_VERSION
	.align		4
        /*0064*/ 	.byte	0x03, 0x5f
        /*0066*/ 	.short	0x0101


	//----- nvinfo : EIATTR_VRC_CTA_INIT_COUNT
	.align		4
        /*0068*/ 	.byte	0x02, 0x4a
	.zero		1
	.zero		1


	//----- nvinfo : EIATTR_EXIT_INSTR_OFFSETS
	.align		4
        /*006c*/ 	.byte	0x04, 0x1c
        /*006e*/ 	.short	(.L_167 - .L_166)


	//   ....[0]....
.L_166:
        /*0070*/ 	.word	0x00000820


	//   ....[1]....
        /*0074*/ 	.word	0x00000990


	//   ....[2]....
        /*0078*/ 	.word	0x000009d0


	//----- nvinfo : EIATTR_CRS_STACK_SIZE
	.align		4
.L_167:
        /*007c*/ 	.byte	0x04, 0x1e
        /*007e*/ 	.short	(.L_169 - .L_168)
.L_168:
        /*0080*/ 	.word	0x00000000


	//----- nvinfo : EIATTR_CBANK_PARAM_SIZE
	.align		4
.L_169:
        /*0084*/ 	.byte	0x03, 0x19
        /*0086*/ 	.short	0x001c


	//----- nvinfo : EIATTR_PARAM_CBANK
	.align		4
        /*0088*/ 	.byte	0x04, 0x0a
        /*008a*/ 	.short	(.L_171 - .L_170)
	.align		4
.L_170:
        /*008c*/ 	.word	index@(.nv.constant0._Z13sum_v4_kernelILi1EEvPKfPfiii)
        /*0090*/ 	.short	0x0380
        /*0092*/ 	.short	0x001c


	//----- nvinfo : EIATTR_SW_WAR
	.align		4
.L_171:
        /*0094*/ 	.byte	0x04, 0x36
        /*0096*/ 	.short	(.L_173 - .L_172)
.L_172:
        /*0098*/ 	.word	0x00000008
.L_173:


//--------------------- .nv.info._Z13sum_v3_kernelPKfPfiii --------------------------
	.section	.nv.info._Z13sum_v3_kernelPKfPfiii,"",@"SHT_CUDA_INFO"
	.sectionflags	@""
	.align	4


	//----- nvinfo : EIATTR_CUDA_API_VERSION
	.align		4
        /*0000*/ 	.byte	0x04, 0x37
        /*0002*/ 	.short	(.L_175 - .L_174)
.L_174:
        /*0004*/ 	.word	0x00000082


	//----- nvinfo : EIATTR_KPARAM_INFO
	.align		4
.L_175:
        /*0008*/ 	.byte	0x04, 0x17
        /*000a*/ 	.short	(.L_177 - .L_176)
.L_176:
        /*000c*/ 	.word	0x00000000
        /*0010*/ 	.short	0x0004
        /*0012*/ 	.short	0x0018
        /*0014*/ 	.byte	0x00, 0xf0, 0x11, 0x00


	//----- nvinfo : EIATTR_KPARAM_INFO
	.align		4
.L_177:
        /*0018*/ 	.byte	0x04, 0x17
        /*001a*/ 	.short	(.L_179 - .L_178)
.L_178:
        /*001c*/ 	.word	0x00000000
        /*0020*/ 	.short	0x0003
        /*0022*/ 	.short	0x0014
        /*0024*/ 	.byte	0x00, 0xf0, 0x11, 0x00


	//----- nvinfo : EIATTR_KPARAM_INFO
	.align		4
.L_179:
        /*0028*/ 	.byte	0x04, 0x17
        /*002a*/ 	.short	(.L_181 - .L_180)
.L_180:
        /*002c*/ 	.word	0x00000000
        /*0030*/ 	.short	0x0002
        /*0032*/ 	.short	0x0010
        /*0034*/ 	.byte	0x00, 0xf0, 0x11, 0x00


	//----- nvinfo : EIATTR_KPARAM_INFO
	.align		4
.L_181:
        /*0038*/ 	.byte	0x04, 0x17
        /*003a*/ 	.short	(.L_183 - .L_182)
.L_182:
        /*003c*/ 	.word	0x00000000
        /*0040*/ 	.short	0x0001
        /*0042*/ 	.short	0x0008
        /*0044*/ 	.byte	0x00, 0xf5, 0x21, 0x00


	//----- nvinfo : EIATTR_KPARAM_INFO
	.align		4
.L_183:
        /*0048*/ 	.byte	0x04, 0x17
        /*004a*/ 	.short	(.L_185 - .L_184)
.L_184:
        /*004c*/ 	.word	0x00000000
        /*0050*/ 	.short	0x0000
        /*0052*/ 	.short	0x0000
        /*0054*/ 	.byte	0x00, 0xf5, 0x21, 0x00


	//----- nvinfo : EIATTR_SPARSE_MMA_MASK
	.align		4
.L_185:
        /*0058*/ 	.byte	0x03, 0x50
        /*005a*/ 	.short	0x0000


	//----- nvinfo : EIATTR_MAXREG_COUNT
	.align		4
        /*005c*/ 	.byte	0x03, 0x1b
        /*005e*/ 	.short	0x00ff


	//----- nvinfo : EIATTR_NUM_BARRIERS
	.align		4
        /*0060*/ 	.byte	0x02, 0x4c
        /*0062*/ 	.byte	0x01
	.zero		1


	//----- nvinfo : EIATTR_MERCURY_ISA_VERSION
	.align		4
        /*0064*/ 	.byte	0x03, 0x5f
        /*0066*/ 	.short	0x0101


	//----- nvinfo : EIATTR_VRC_CTA_INIT_COUNT
	.align		4
        /*0068*/ 	.byte	0x02, 0x4a
	.zero		1
	.zero		1


	//----- nvinfo : EIATTR_EXIT_INSTR_OFFSETS
	.align		4
        /*006c*/ 	.byte	0x04, 0x1c
        /*006e*/ 	.short	(.L_187 - .L_186)


	//   ....[0]....
.L_186:
        /*0070*/ 	.word	0x00000820


	//   ....[1]....
        /*0074*/ 	.word	0x000008a0


	//----- nvinfo : EIATTR_CRS_STACK_SIZE
	.align		4
.L_187:
        /*0078*/ 	.byte	0x04, 0x1e
        /*007a*/ 	.short	(.L_189 - .L_188)
.L_188:
        /*007c*/ 	.word	0x00000000


	//----- nvinfo : EIATTR_CBANK_PARAM_SIZE
	.align		4
.L_189:
        /*0080*/ 	.byte	0x03, 0x19
        /*0082*/ 	.short	0x001c


	//----- nvinfo : EIATTR_PARAM_CBANK
	.align		4
        /*0084*/ 	.byte	0x04, 0x0a
        /*0086*/ 	.short	(.L_191 - .L_190)
	.align		4
.L_190:
        /*0088*/ 	.word	index@(.nv.constant0._Z13sum_v3_kernelPKfPfiii)
        /*008c*/ 	.short	0x0380
        /*008e*/ 	.short	0x001c


	//----- nvinfo : EIATTR_SW_WAR
	.align		4
.L_191:
        /*0090*/ 	.byte	0x04, 0x36
        /*0092*/ 	.short	(.L_193 - .L_192)
.L_192:
        /*0094*/ 	.word	0x00000008
.L_193:


//--------------------- .nv.info._Z13sum_v2_kernelPKfPfii --------------------------
	.section	.nv.info._Z13sum_v2_kernelPKfPfii,"",@"SHT_CUDA_INFO"
	.sectionflags	@""
	.align	4


	//----- nvinfo : EIATTR_CUDA_API_VERSION
	.align		4
        /*0000*/ 	.byte	0x04, 0x37
        /*0002*/ 	.short	(.L_195 - .L_194)
.L_194:
        /*0004*/ 	.word	0x00000082


	//----- nvinfo : EIATTR_KPARAM_INFO
	.align		4
.L_195:
        /*0008*/ 	.byte	0x04, 0x17
        /*000a*/ 	.short	(.L_197 - .L_196)
.L_196:
        /*000c*/ 	.word	0x00000000
        /*0010*/ 	.short	0x0003
        /*0012*/ 	.short	0x0014
        /*0014*/ 	.byte	0x00, 0xf0, 0x11, 0x00


	//----- nvinfo : EIATTR_KPARAM_INFO
	.align		4
.L_197:
        /*0018*/ 	.byte	0x04, 0x17
        /*001a*/ 	.short	(.L_199 - .L_198)
.L_198:
        /*001c*/ 	.word	0x00000000
        /*0020*/ 	.short	0x0002
        /*0022*/ 	.short	0x0010
        /*0024*/ 	.byte	0x00, 0xf0, 0x11, 0x00


	//----- nvinfo : EIATTR_KPARAM_INFO
	.align		4
.L_199:
        /*0028*/ 	.byte	0x04, 0x17
        /*002a*/ 	.short	(.L_201 - .L_200)
.L_200:
        /*002c*/ 	.word	0x00000000
        /*0030*/ 	.short	0x0001
        /*0032*/ 	.short	0x0008
        /*0034*/ 	.byte	0x00, 0xf5, 0x21, 0x00


	//----- nvinfo : EIATTR_KPARAM_INFO
	.align		4
.L_201:
        /*0038*/ 	.byte	0x04, 0x17
        /*003a*/ 	.short	(.L_203 - .L_202)
.L_202:
        /*003c*/ 	.word	0x00000000
        /*0040*/ 	.short	0x0000
        /*0042*/ 	.short	0x0000
        /*0044*/ 	.byte	0x00, 0xf5, 0x21, 0x00


	//----- nvinfo : EIATTR_SPARSE_MMA_MASK
	.align		4
.L_203:
        /*0048*/ 	.byte	0x03, 0x50
        /*004a*/ 	.short	0x0000


	//----- nvinfo : EIATTR_MAXREG_COUNT
	.align		4
        /*004c*/ 	.byte	0x03, 0x1b
        /*004e*/ 	.short	0x00ff


	//----- nvinfo : EIATTR_NUM_BARRIERS
	.align		4
        /*0050*/ 	.byte	0x02, 0x4c
        /*0052*/ 	.byte	0x01
	.zero		1


	//----- nvinfo : EIATTR_MERCURY_ISA_VERSION
	.align		4
        /*0054*/ 	.byte	0x03, 0x5f
        /*0056*/ 	.short	0x0101


	//----- nvinfo : EIATTR_VRC_CTA_INIT_COUNT
	.align		4
        /*0058*/ 	.byte	0x02, 0x4a
	.zero		1
	.zero		1


	//----- nvinfo : EIATTR_EXIT_INSTR_OFFSETS
	.align		4
        /*005c*/ 	.byte	0x04, 0x1c
        /*005e*/ 	.short	(.L_205 - .L_204)


	//   ....[0]....
.L_204:
        /*0060*/ 	.word	0x00000270


	//   ....[1]....
        /*0064*/ 	.word	0x000002f0


	//----- nvinfo : EIATTR_CBANK_PARAM_SIZE
	.align		4
.L_205:
        /*0068*/ 	.byte	0x03, 0x19
        /*006a*/ 	.short	0x0018


	//----- nvinfo : EIATTR_PARAM_CBANK
	.align		4
        /*006c*/ 	.byte	0x04, 0x0a
        /*006e*/ 	.short	(.L_207 - .L_206)
	.align		4
.L_206:
        /*0070*/ 	.word	index@(.nv.constant0._Z13sum_v2_kernelPKfPfii)
        /*0074*/ 	.short	0x0380
        /*0076*/ 	.short	0x0018


	//----- nvinfo : EIATTR_SW_WAR
	.align		4
.L_207:
        /*0078*/ 	.byte	0x04, 0x36
        /*007a*/ 	.short	(.L_209 - .L_208)
.L_208:
        /*007c*/ 	.word	0x00000008
.L_209:


//--------------------- .nv.info._Z13sum_v1_kernelPKfPfii --------------------------
	.section	.nv.info._Z13sum_v1_kernelPKfPfii,"",@"SHT_CUDA_INFO"
	.sectionflags	@""
	.align	4


	//----- nvinfo : EIATTR_CUDA_API_VERSION
	.align		4
        /*0000*/ 	.byte	0x04, 0x37
        /*0002*/ 	.short	(.L_211 - .L_210)
.L_210:
        /*0004*/ 	.word	0x00000082


	//----- nvinfo : EIATTR_KPARAM_INFO
	.align		4
.L_211:
        /*0008*/ 	.byte	0x04, 0x17
        /*000a*/ 	.short	(.L_213 - .L_212)
.L_212:
        /*000c*/ 	.word	0x00000000
        /*0010*/ 	.short	0x0003
        /*0012*/ 	.short	0x0014
        /*0014*/ 	.byte	0x00, 0xf0, 0x11, 0x00


	//----- nvinfo : EIATTR_KPARAM_INFO
	.align		4
.L_213:
        /*0018*/ 	.byte	0x04, 0x17
        /*001a*/ 	.short	(.L_215 - .L_214)
.L_214:
        /*001c*/ 	.word	0x00000000
        /*0020*/ 	.short	0x0002
        /*0022*/ 	.short	0x0010
        /*0024*/ 	.byte	0x00, 0xf0, 0x11, 0x00


	//----- nvinfo : EIATTR_KPARAM_INFO
	.align		4
.L_215:
        /*0028*/ 	.byte	0x04, 0x17
        /*002a*/ 	.short	(.L_217 - .L_216)
.L_216:
        /*002c*/ 	.word	0x00000000
        /*0030*/ 	.short	0x0001
        /*0032*/ 	.short	0x0008
        /*0034*/ 	.byte	0x00, 0xf5, 0x21, 0x00


	//----- nvinfo : EIATTR_KPARAM_INFO
	.align		4
.L_217:
        /*0038*/ 	.byte	0x04, 0x17
        /*003a*/ 	.short	(.L_219 - .L_218)
.L_218:
        /*003c*/ 	.word	0x00000000
        /*0040*/ 	.short	0x0000
        /*0042*/ 	.short	0x0000
        /*0044*/ 	.byte	0x00, 0xf5, 0x21, 0x00


	//----- nvinfo : EIATTR_SPARSE_MMA_MASK
	.align		4
.L_219:
        /*0048*/ 	.byte	0x03, 0x50
        /*004a*/ 	.short	0x0000


	//----- nvinfo : EIATTR_MAXREG_COUNT
	.align		4
        /*004c*/ 	.byte	0x03, 0x1b
        /*004e*/ 	.short	0x00ff


	//----- nvinfo : EIATTR_MERCURY_ISA_VERSION
	.align		4
        /*0050*/ 	.byte	0x03, 0x5f
        /*0052*/ 	.short	0x0101


	//----- nvinfo : EIATTR_VRC_CTA_INIT_COUNT
	.align		4
        /*0054*/ 	.byte	0x02, 0x4a
	.zero		1
	.zero		1


	//----- nvinfo : EIATTR_EXIT_INSTR_OFFSETS
	.align		4
        /*0058*/ 	.byte	0x04, 0x1c
        /*005a*/ 	.short	(.L_221 - .L_220)


	//   ....[0]....
.L_220:
        /*005c*/ 	.word	0x00000070


	//   ....[1]....
        /*0060*/ 	.word	0x00000dc0


	//----- nvinfo : EIATTR_CBANK_PARAM_SIZE
	.align		4
.L_221:
        /*0064*/ 	.byte	0x03, 0x19
        /*0066*/ 	.short	0x0018


	//----- nvinfo : EIATTR_PARAM_CBANK
	.align		4
        /*0068*/ 	.byte	0x04, 0x0a
        /*006a*/ 	.short	(.L_223 - .L_222)
	.align		4
.L_222:
        /*006c*/ 	.word	index@(.nv.constant0._Z13sum_v1_kernelPKfPfii)
        /*0070*/ 	.short	0x0380
        /*0072*/ 	.short	0x0018


	//----- nvinfo : EIATTR_SW_WAR
	.align		4
.L_223:
        /*0074*/ 	.byte	0x04, 0x36
        /*0076*/ 	.short	(.L_225 - .L_224)
.L_224:
        /*0078*/ 	.word	0x00000008
.L_225:


//--------------------- .nv.callgraph             --------------------------
	.section	.nv.callgraph,"",@"SHT_CUDA_CALLGRAPH"
	.align	4
	.sectionentsize	8
	.align		4
        /*0000*/ 	.word	0x00000000
	.align		4
        /*0004*/ 	.word	0xffffffff
	.align		4
        /*0008*/ 	.word	0x00000000
	.align		4
        /*000c*/ 	.word	0xfffffffe
	.align		4
        /*0010*/ 	.word	0x00000000
	.align		4
        /*0014*/ 	.word	0xfffffffd
	.align		4
        /*0018*/ 	.word	0x00000000
	.align		4
        /*001c*/ 	.word	0xfffffffc


//--------------------- .nv.constant4             --------------------------
	.section	.nv.constant4,"a",@progbits
	.align	8
	.align		8
.nv.constant4:
        /*0000*/ 	.dword	_ZN34_INTERNAL_1f2f1949_4_k_cu_a7f9fd464cuda3std3__436_GLOBAL__N__1f2f1949_4_k_cu_a7f9fd466ignoreE
	.align		8
        /*0008*/ 	.dword	_ZN34_INTERNAL_1f2f1949_4_k_cu_a7f9fd464cuda3std3__45__cpo5beginE
	.align		8
        /*0010*/ 	.dword	_ZN34_INTERNAL_1f2f1949_4_k_cu_a7f9fd464cuda3std3__45__cpo3endE
	.align		8
        /*0018*/ 	.dword	_ZN34_INTERNAL_1f2f1949_4_k_cu_a7f9fd464cuda3std3__45__cpo6cbeginE
	.align		8
        /*0020*/ 	.dword	_ZN34_INTERNAL_1f2f1949_4_k_cu_a7f9fd464cuda3std3__45__cpo4cendE
	.align		8
        /*0028*/ 	.dword	_ZN34_INTERNAL_1f2f1949_4_k_cu_a7f9fd464cuda3std3__419piecewise_constructE
	.align		8
        /*0030*/ 	.dword	_ZN34_INTERNAL_1f2f1949_4_k_cu_a7f9fd464cuda3std3__48in_placeE
	.align		8
        /*0038*/ 	.dword	_ZN34_INTERNAL_1f2f1949_4_k_cu_a7f9fd464cuda3std6ranges3__45__cpo4swapE
	.align		8
        /*0040*/ 	.dword	_ZN34_INTERNAL_1f2f1949_4_k_cu_a7f9fd464cuda3std6ranges3__45__cpo9iter_moveE
	.align		8
        /*0048*/ 	.dword	_ZN34_INTERNAL_1f2f1949_4_k_cu_a7f9fd464cuda3std6ranges3__45__cpo7advanceE


//--------------------- .text._Z13sum_v6_kernelPKfPfiii --------------------------
	.section	.text._Z13sum_v6_kernelPKfPfiii,"ax",@progbits
	.align	128
        .global         _Z13sum_v6_kernelPKfPfiii
        .type           _Z13sum_v6_kernelPKfPfiii,@function
        .size           _Z13sum_v6_kernelPKfPfiii,(.L_x_73 - _Z13sum_v6_kernelPKfPfiii)
        .other          _Z13sum_v6_kernelPKfPfiii,@"STO_CUDA_ENTRY STV_DEFAULT"
_Z13sum_v6_kernelPKfPfiii:
.text._Z13sum_v6_kernelPKfPfiii:
[----:B------:R-:W-:Y:S01]  /*0000*/  LDC R1, c[0x0][0x37c] ;  /* 0x0000df00ff017b82 */ /* 0x000fe20000000800 */
[----:B------:R-:W0:Y:S01]  /*0010*/  S2R R0, SR_TID.X ;  /* 0x0000000000007919 */ /* 0x000e220000002100 */
[----:B------:R-:W1:Y:S01]  /*0020*/  LDCU UR5, c[0x0][0x398] ;  /* 0x00007300ff0577ac */ /* 0x000e620008000800 */
[----:B------:R-:W-:Y:S01]  /*0030*/  BSSY.RECONVERGENT B0, `(.L_x_0) ;  /* 0x000007a000007945 */ /* 0x000fe20003800200 */
[----:B------:R-:W-:Y:S01]  /*0040*/  IMAD.MOV.U32 R3, RZ, RZ, RZ ;  /* 0x000000ffff037224 */ /* 0x000fe200078e00ff */
[----:B------:R-:W2:Y:S01]  /*0050*/  S2R R2, SR_CTAID.Y ;  /* 0x0000000000027919 */ /* 0x000ea20000002600 */
[----:B------:R-:W3:Y:S01]  /*0060*/  LDCU UR4, c[0x0][0x360] ;  /* 0x00006c00ff0477ac */ /* 0x000ee20008000800 */
[----:B------:R-:W4:Y:S01]  /*0070*/  LDCU.64 UR6, c[0x0][0x358] ;  /* 0x00006b00ff0677ac */ /* 0x000f220008000a00 */
[----:B------:R-:W0:Y:S01]  /*0080*/  LDCU UR10, c[0x0][0x398] ;  /* 0x00007300ff0a77ac */ /* 0x000e220008000800 */
[----:B---3--:R-:W-:Y:S01]  /*0090*/  MOV R20, UR4 ;  /* 0x0000000400147c02 */ /* 0x008fe20008000f00 */
[----:B0-----:R-:W-:-:S05]  /*00a0*/  IMAD.SHL.U32 R10, R0, 0x4, RZ ;  /* 0x00000004000a7824 */ /* 0x001fca00078e00ff */
[----:B-1----:R-:W-:-:S13]  /*00b0*/  ISETP.GE.AND P0, PT, R10, UR5, PT ;  /* 0x000000050a007c0c */ /* 0x002fda000bf06270 */
[----:B--2-4-:R-:W-:Y:S05]  /*00c0*/  @P0 BRA `(.L_x_1) ;  /* 0x0000000400c00947 */ /* 0x014fea0003800000 */
[----:B------:R-:W-:Y:S01]  /*00d0*/  IMAD.SHL.U32 R21, R20, 0x4, RZ ;  /* 0x0000000414157824 */ /* 0x000fe200078e00ff */
[----:B------:R-:W0:Y:S01]  /*00e0*/  S2UR UR4, SR_CTAID.X ;  /* 0x00000000000479c3 */ /* 0x000e220000002500 */
[----:B------:R-:W-:Y:S02]  /*00f0*/  BSSY.RECONVERGENT B1, `(.L_x_2) ;  /* 0x000003a000017945 */ /* 0x000fe40003800200 */
[----:B------:R-:W1:Y:S01]  /*0100*/  I2F.U32.RP R8, R21 ;  /* 0x0000001500087306 */ /* 0x000e620000209000 */
[----:B------:R-:W-:Y:S01]  /*0110*/  IMAD.IADD R3, R10, 0x1, R21 ;  /* 0x000000010a037824 */ /* 0x000fe200078e0215 */
[----:B------:R-:W-:Y:S02]  /*0120*/  IADD3 R9, PT, PT, RZ, -R21, RZ ;  /* 0x80000015ff097210 */ /* 0x000fe40007ffe0ff */
[----:B------:R-:W-:Y:S01]  /*0130*/  ISETP.NE.U32.AND P2, PT, R21, RZ, PT ;  /* 0x000000ff1500720c */ /* 0x000fe20003f45070 */
[----:B------:R-:W2:Y:S01]  /*0140*/  LDC R23, c[0x0][0x394] ;  /* 0x0000e500ff177b82 */ /* 0x000ea20000000800 */
[----:B------:R-:W-:-:S02]  /*0150*/  ISETP.GE.U32.AND P0, PT, R3, UR5, PT ;  /* 0x0000000503007c0c */ /* 0x000fc4000bf06070 */
[----:B------:R-:W-:Y:S02]  /*0160*/  VIMNMX.U32 R6, PT, PT, R3, UR5, !PT ;  /* 0x0000000503067c48 */ /* 0x000fe4000ffe0000 */
[----:B------:R-:W-:-:S04]  /*0170*/  SEL R7, RZ, 0x1, P0 ;  /* 0x00000001ff077807 */ /* 0x000fc80000000000 */
[----:B------:R-:W-:Y:S01]  /*0180*/  IADD3 R6, PT, PT, R6, -R3, -R7 ;  /* 0x8000000306067210 */ /* 0x000fe20007ffe807 */
[----:B-1----:R-:W1:Y:S01]  /*0190*/  MUFU.RCP R8, R8 ;  /* 0x0000000800087308 */ /* 0x002e620000001000 */
[----:B0-----:R-:W-:-:S06]  /*01a0*/  UIMAD UR4, UR4, UR5, URZ ;  /* 0x00000005040472a4 */ /* 0x001fcc000f8e02ff */
[----:B--2---:R-:W-:Y:S01]  /*01b0*/  IMAD R22, R2, R23, UR4 ;  /* 0x0000000402167e24 */ /* 0x004fe2000f8e0217 */
[----:B------:R-:W-:Y:S01]  /*01c0*/  IADD3 R23, PT, PT, R23, -UR4, RZ ;  /* 0x8000000417177c10 */ /* 0x000fe2000fffe0ff */
[----:B-1----:R-:W-:-:S03]  /*01d0*/  VIADD R4, R8, 0xffffffe ;  /* 0x0ffffffe08047836 */ /* 0x002fc60000000000 */
[----:B------:R-:W-:Y:S01]  /*01e0*/  SHF.R.S32.HI R25, RZ, 0x1f, R22 ;  /* 0x0000001fff197819 */ /* 0x000fe20000011416 */
[----:B------:R0:W1:Y:S02]  /*01f0*/  F2I.FTZ.U32.TRUNC.NTZ R5, R4 ;  /* 0x0000000400057305 */ /* 0x000064000021f000 */
[----:B0-----:R-:W-:Y:S02]  /*0200*/  IMAD.MOV.U32 R4, RZ, RZ, RZ ;  /* 0x000000ffff047224 */ /* 0x001fe400078e00ff */
[----:B-1----:R-:W-:-:S04]  /*0210*/  IMAD R9, R9, R5, RZ ;  /* 0x0000000509097224 */ /* 0x002fc800078e02ff */
[----:B------:R-:W-:-:S06]  /*0220*/  IMAD.HI.U32 R5, R5, R9, R4 ;  /* 0x0000000905057227 */ /* 0x000fcc00078e0004 */
[----:B------:R-:W-:-:S05]  /*0230*/  IMAD.HI.U32 R4, R5, R6, RZ ;  /* 0x0000000605047227 */ /* 0x000fca00078e00ff */
[----:B------:R-:W-:-:S05]  /*0240*/  IADD3 R3, PT, PT, -R4, RZ, RZ ;  /* 0x000000ff04037210 */ /* 0x000fca0007ffe1ff */
[----:B------:R-:W-:-:S05]  /*0250*/  IMAD R6, R21, R3, R6 ;  /* 0x0000000315067224 */ /* 0x000fca00078e0206 */
[----:B------:R-:W-:-:S13]  /*0260*/  ISETP.GE.U32.AND P0, PT, R6, R21, PT ;  /* 0x000000150600720c */ /* 0x000fda0003f06070 */
[----:B------:R-:W-:Y:S02]  /*0270*/  @P0 IMAD.IADD R6, R6, 0x1, -R21 ;  /* 0x0000000106060824 */ /* 0x000fe400078e0a15 */
[----:B------:R-:W-:-:S03]  /*0280*/  @P0 VIADD R4, R4, 0x1 ;  /* 0x0000000104040836 */ /* 0x000fc60000000000 */
[----:B------:R-:W-:-:S13]  /*0290*/  ISETP.GE.U32.AND P1, PT, R6, R21, PT ;  /* 0x000000150600720c */ /* 0x000fda0003f26070 */
[----:B------:R-:W-:Y:S02]  /*02a0*/  @P1 IADD3 R4, PT, PT, R4, 0x1, RZ ;  /* 0x0000000104041810 */ /* 0x000fe40007ffe0ff */
[----:B------:R-:W-:-:S05]  /*02b0*/  @!P2 LOP3.LUT R4, RZ, R21, RZ, 0x33, !PT ;  /* 0x00000015ff04a212 */ /* 0x000fca00078e33ff */
[----:B------:R-:W-:-:S05]  /*02c0*/  IMAD.IADD R7, R7, 0x1, R4 ;  /* 0x0000000107077824 */ /* 0x000fca00078e0204 */
[C---:B------:R-:W-:Y:S02]  /*02d0*/  LOP3.LUT R3, R7.reuse, 0x3, RZ, 0xc0, !PT ;  /* 0x0000000307037812 */ /* 0x040fe400078ec0ff */
[----:B------:R-:W-:Y:S02]  /*02e0*/  ISETP.GE.U32.AND P1, PT, R7, 0x3, PT ;  /* 0x000000030700780c */ /* 0x000fe40003f26070 */
[----:B------:R-:W-:Y:S01]  /*02f0*/  ISETP.NE.AND P0, PT, R3, 0x3, PT ;  /* 0x000000030300780c */ /* 0x000fe20003f05270 */
[----:B------:R-:W-:-:S12]  /*0300*/  IMAD.MOV.U32 R3, RZ, RZ, RZ ;  /* 0x000000ffff037224 */ /* 0x000fd800078e00ff */
[----:B------:R-:W-:Y:S05]  /*0310*/  @!P0 BRA `(.L_x_3) ;  /* 0x00000000005c8947 */ /* 0x000fea0003800000 */
[----:B------:R-:W0:Y:S01]  /*0320*/  LDCU.64 UR8, c[0x0][0x380] ;  /* 0x00007000ff0877ac */ /* 0x000e220008000a00 */
[C---:B------:R-:W-:Y:S01]  /*0330*/  SHF.L.U64.HI R5, R22.reuse, 0x2, R25 ;  /* 0x0000000216057819 */ /* 0x040fe20000010219 */
[----:B------:R-:W-:Y:S02]  /*0340*/  IMAD.SHL.U32 R4, R22, 0x4, RZ ;  /* 0x0000000416047824 */ /* 0x000fe400078e00ff */
[----:B------:R-:W-:Y:S02]  /*0350*/  VIADD R3, R7, 0x1 ;  /* 0x0000000107037836 */ /* 0x000fe40000000000 */
[----:B------:R-:W-:-:S03]  /*0360*/  IMAD.WIDE.U32 R4, R0, 0x10, R4 ;  /* 0x0000001000047825 */ /* 0x000fc600078e0004 */
[----:B0-----:R-:W-:Y:S02]  /*0370*/  IADD3 R8, P0, PT, R4, UR8, RZ ;  /* 0x0000000804087c10 */ /* 0x001fe4000ff1e0ff */
[----:B------:R-:W-:Y:S01]  /*0380*/  LOP3.LUT R4, R3, 0x3, RZ, 0xc0, !PT ;  /* 0x0000000303047812 */ /* 0x000fe200078ec0ff */
[----:B------:R-:W-:Y:S01]  /*0390*/  HFMA2 R3, -RZ, RZ, 0, 0 ;  /* 0x00000000ff037431 */ /* 0x000fe200000001ff */
[----:B------:R-:W-:-:S03]  /*03a0*/  IADD3.X R5, PT, PT, R5, UR9, RZ, P0, !PT ;  /* 0x0000000905057c10 */ /* 0x000fc600087fe4ff */
[----:B------:R-:W-:-:S07]  /*03b0*/  IMAD.MOV R11, RZ, RZ, -R4 ;  /* 0x000000ffff0b7224 */ /* 0x000fce00078e0a04 */
.L_x_4:
[----:B------:R-:W-:Y:S01]  /*03c0*/  ISETP.GE.AND P0, PT, R10, R23, PT ;  /* 0x000000170a00720c */ /* 0x000fe20003f06270 */
[----:B------:R-:W-:-:S12]  /*03d0*/  IMAD.MOV.U32 R9, RZ, RZ, R5 ;  /* 0x000000ffff097224 */ /* 0x000fd800078e0005 */
[----:B------:R-:W2:Y:S01]  /*03e0*/  @!P0 LDG.E.128 R4, desc[UR6][R8.64] ;  /* 0x0000000608048981 */ /* 0x000ea2000c1e1d00 */
[----:B------:R-:W-:Y:S02]  /*03f0*/  IADD3 R11, PT, PT, R11, 0x1, RZ ;  /* 0x000000010b0b7810 */ /* 0x000fe40007ffe0ff */
[----:B------:R-:W-:Y:S02]  /*0400*/  IADD3 R10, PT, PT, R21, R10, RZ ;  /* 0x0000000a150a7210 */ /* 0x000fe40007ffe0ff */
[----:B------:R-:W-:Y:S01]  /*0410*/  ISETP.NE.AND P2, PT, R11, RZ, PT ;  /* 0x000000ff0b00720c */ /* 0x000fe20003f45270 */
[----:B--2---:R-:W-:-:S04]  /*0420*/  @!P0 FADD R5, R4, R5 ;  /* 0x0000000504058221 */ /* 0x004fc80000000000 */
[----:B------:R-:W-:Y:S01]  /*0430*/  @!P0 FADD R6, R6, R5 ;  /* 0x0000000506068221 */ /* 0x000fe20000000000 */
[----:B------:R-:W-:-:S04]  /*0440*/  IMAD.WIDE.U32 R4, R20, 0x10, R8 ;  /* 0x0000001014047825 */ /* 0x000fc800078e0008 */
[----:B------:R-:W-:Y:S01]  /*0450*/  @!P0 FADD R6, R7, R6 ;  /* 0x0000000607068221 */ /* 0x000fe20000000000 */
[----:B------:R-:W-:-:S03]  /*0460*/  IMAD.MOV.U32 R8, RZ, RZ, R4 ;  /* 0x000000ffff087224 */ /* 0x000fc600078e0004 */
[----:B------:R-:W-:Y:S01]  /*0470*/  @!P0 FADD R3, R3, R6 ;  /* 0x0000000603038221 */ /* 0x000fe20000000000 */
[----:B------:R-:W-:Y:S06]  /*0480*/  @P2 BRA `(.L_x_4) ;  /* 0xfffffffc00cc2947 */ /* 0x000fec000383ffff */
.L_x_3:
[----:B------:R-:W-:Y:S05]  /*0490*/  BSYNC.RECONVERGENT B1 ;  /* 0x0000000000017941 */ /* 0x000fea0003800200 */
.L_x_2:
[----:B------:R-:W-:Y:S05]  /*04a0*/  @!P1 BRA `(.L_x_1) ;  /* 0x0000000000c89947 */ /* 0x000fea0003800000 */
.L_x_5:
[----:B------:R-:W-:Y:S01]  /*04b0*/  ISETP.GE.AND P3, PT, R10, R23, PT ;  /* 0x000000170a00720c */ /* 0x000fe20003f66270 */
[----:B------:R-:W-:-:S05]  /*04c0*/  IMAD.IADD R6, R21, 0x1, R10 ;  /* 0x0000000115067824 */ /* 0x000fca00078e020a */
[----:B------:R-:W-:Y:S02]  /*04d0*/  ISETP.GE.AND P2, PT, R6, R23, PT ;  /* 0x000000170600720c */ /* 0x000fe40003f46270 */
[----:B------:R-:W-:-:S04]  /*04e0*/  IADD3 R14, PT, PT, R21, R6, RZ ;  /* 0x00000006150e7210 */ /* 0x000fc80007ffe0ff */
[----:B------:R-:W-:Y:S01]  /*04f0*/  ISETP.GE.AND P0, PT, R14, R23, PT ;  /* 0x000000170e00720c */ /* 0x000fe20003f06270 */
[----:B------:R-:W0:Y:S01]  /*0500*/  @!P3 LDC.64 R4, c[0x0][0x380] ;  /* 0x0000e000ff04bb82 */ /* 0x000e220000000a00 */
[----:B------:R-:W-:Y:S01]  /*0510*/  IMAD.IADD R24, R21, 0x1, R14 ;  /* 0x0000000115187824 */ /* 0x000fe200078e020e */
[----:B------:R-:W-:-:S04]  /*0520*/  @!P3 IADD3 R10, P4, PT, R22, R10, RZ ;  /* 0x0000000a160ab210 */ /* 0x000fc80007f9e0ff */
[----:B------:R-:W-:Y:S02]  /*0530*/  ISETP.GE.AND P1, PT, R24, R23, PT ;  /* 0x000000171800720c */ /* 0x000fe40003f26270 */
[----:B------:R-:W1:Y:S01]  /*0540*/  @!P2 LDC.64 R8, c[0x0][0x380] ;  /* 0x0000e000ff08ab82 */ /* 0x000e620000000a00 */
[----:B------:R-:W-:Y:S02]  /*0550*/  @!P3 IADD3.X R7, PT, PT, RZ, R25, RZ, P4, !PT ;  /* 0x00000019ff07b210 */ /* 0x000fe400027fe4ff */
[----:B------:R-:W-:-:S05]  /*0560*/  @!P2 IADD3 R6, P5, PT, R22, R6, RZ ;  /* 0x000000061606a210 */ /* 0x000fca0007fbe0ff */
[----:B------:R-:W2:Y:S01]  /*0570*/  @!P0 LDC.64 R12, c[0x0][0x380] ;  /* 0x0000e000ff0c8b82 */ /* 0x000ea20000000a00 */
[----:B0-----:R-:W-:-:S07]  /*0580*/  @!P3 LEA R4, P4, R10, R4, 0x2 ;  /* 0x000000040a04b211 */ /* 0x001fce00078810ff */
[----:B------:R-:W0:Y:S01]  /*0590*/  @!P1 LDC.64 R16, c[0x0][0x380] ;  /* 0x0000e000ff109b82 */ /* 0x000e220000000a00 */
[----:B------:R-:W-:Y:S01]  /*05a0*/  @!P3 LEA.HI.X R5, R10, R5, R7, 0x2, P4 ;  /* 0x000000050a05b211 */ /* 0x000fe200020f1407 */
[----:B------:R-:W-:Y:S01]  /*05b0*/  @!P2 IMAD.X R7, RZ, RZ, R25, P5 ;  /* 0x000000ffff07a224 */ /* 0x000fe200028e0619 */
[----:B------:R-:W-:Y:S02]  /*05c0*/  @!P0 IADD3 R10, P5, PT, R22, R14, RZ ;  /* 0x0000000e160a8210 */ /* 0x000fe40007fbe0ff */
[C---:B-1----:R-:W-:Y:S02]  /*05d0*/  @!P2 LEA R8, P4, R6.reuse, R8, 0x2 ;  /* 0x000000080608a211 */ /* 0x042fe400078810ff */
[----:B------:R-:W-:Y:S02]  /*05e0*/  @!P0 IADD3.X R11, PT, PT, RZ, R25, RZ, P5, !PT ;  /* 0x00000019ff0b8210 */ /* 0x000fe40002ffe4ff */
[----:B------:R-:W-:Y:S02]  /*05f0*/  @!P2 LEA.HI.X R9, R6, R9, R7, 0x2, P4 ;  /* 0x000000090609a211 */ /* 0x000fe400020f1407 */
[----:B------:R-:W3:Y:S01]  /*0600*/  @!P3 LDG.E.128 R4, desc[UR6][R4.64] ;  /* 0x000000060404b981 */ /* 0x000ee2000c1e1d00 */
[----:B------:R-:W-:-:S02]  /*0610*/  @!P1 IADD3 R14, P5, PT, R22, R24, RZ ;  /* 0x00000018160e9210 */ /* 0x000fc40007fbe0ff */
[----:B--2---:R-:W-:-:S04]  /*0620*/  @!P0 LEA R12, P4, R10, R12, 0x2 ;  /* 0x0000000c0a0c8211 */ /* 0x004fc800078810ff */
[----:B------:R-:W-:Y:S02]  /*0630*/  @!P0 LEA.HI.X R13, R10, R13, R11, 0x2, P4 ;  /* 0x0000000d0a0d8211 */ /* 0x000fe400020f140b */
[----:B------:R-:W2:Y:S01]  /*0640*/  @!P2 LDG.E.128 R8, desc[UR6][R8.64] ;  /* 0x000000060808a981 */ /* 0x000ea2000c1e1d00 */
[----:B------:R-:W-:Y:S01]  /*0650*/  @!P1 IMAD.X R15, RZ, RZ, R25, P5 ;  /* 0x000000ffff0f9224 */ /* 0x000fe200028e0619 */
[----:B0-----:R-:W-:-:S04]  /*0660*/  @!P1 LEA R16, P4, R14, R16, 0x2 ;  /* 0x000000100e109211 */ /* 0x001fc800078810ff */
[----:B------:R-:W-:Y:S02]  /*0670*/  @!P1 LEA.HI.X R17, R14, R17, R15, 0x2, P4 ;  /* 0x000000110e119211 */ /* 0x000fe400020f140f */
[----:B------:R-:W4:Y:S04]  /*0680*/  @!P0 LDG.E.128 R12, desc[UR6][R12.64] ;  /* 0x000000060c0c8981 */ /* 0x000f28000c1e1d00 */
[----:B------:R-:W5:Y:S01]  /*0690*/  @!P1 LDG.E.128 R16, desc[UR6][R16.64] ;  /* 0x0000000610109981 */ /* 0x000f62000c1e1d00 */
[----:B---3--:R-:W-:-:S04]  /*06a0*/  @!P3 FADD R27, R4, R5 ;  /* 0x00000005041bb221 */ /* 0x008fc80000000000 */
[----:B------:R-:W-:Y:S01]  /*06b0*/  @!P3 FADD R6, R6, R27 ;  /* 0x0000001b0606b221 */ /* 0x000fe20000000000 */
[----:B--2---:R-:W-:-:S03]  /*06c0*/  @!P2 FADD R27, R8, R9 ;  /* 0x00000009081ba221 */ /* 0x004fc60000000000 */
[----:B------:R-:W-:Y:S01]  /*06d0*/  @!P3 FADD R6, R7, R6 ;  /* 0x000000060706b221 */ /* 0x000fe20000000000 */
[----:B------:R-:W-:-:S03]  /*06e0*/  @!P2 FADD R10, R10, R27 ;  /* 0x0000001b0a0aa221 */ /* 0x000fc60000000000 */
[----:B------:R-:W-:Y:S01]  /*06f0*/  @!P3 FADD R3, R3, R6 ;  /* 0x000000060303b221 */ /* 0x000fe20000000000 */
[----:B------:R-:W-:Y:S01]  /*0700*/  @!P2 FADD R10, R11, R10 ;  /* 0x0000000a0b0aa221 */ /* 0x000fe20000000000 */
[----:B----4-:R-:W-:-:S03]  /*0710*/  @!P0 FADD R5, R12, R13 ;  /* 0x0000000d0c058221 */ /* 0x010fc60000000000 */
[----:B------:R-:W-:Y:S01]  /*0720*/  @!P2 FADD R3, R3, R10 ;  /* 0x0000000a0303a221 */ /* 0x000fe20000000000 */
[----:B------:R-:W-:Y:S01]  /*0730*/  IADD3 R10, PT, PT, R21, R24, RZ ;  /* 0x00000018150a7210 */ /* 0x000fe20007ffe0ff */
[----:B------:R-:W-:-:S03]  /*0740*/  @!P0 FADD R14, R14, R5 ;  /* 0x000000050e0e8221 */ /* 0x000fc60000000000 */
[----:B------:R-:W-:Y:S01]  /*0750*/  ISETP.GE.AND P2, PT, R10, UR10, PT ;  /* 0x0000000a0a007c0c */ /* 0x000fe2000bf46270 */
[----:B-----5:R-:W-:Y:S01]  /*0760*/  @!P1 FADD R5, R16, R17 ;  /* 0x0000001110059221 */ /* 0x020fe20000000000 */
[----:B------:R-:W-:-:S03]  /*0770*/  @!P0 FADD R14, R15, R14 ;  /* 0x0000000e0f0e8221 */ /* 0x000fc60000000000 */
[----:B------:R-:W-:Y:S01]  /*0780*/  @!P1 FADD R18, R18, R5 ;  /* 0x0000000512129221 */ /* 0x000fe20000000000 */
[----:B------:R-:W-:-:S03]  /*0790*/  @!P0 FADD R3, R3, R14 ;  /* 0x0000000e03038221 */ /* 0x000fc60000000000 */
[----:B------:R-:W-:-:S04]  /*07a0*/  @!P1 FADD R18, R19, R18 ;  /* 0x0000001213129221 */ /* 0x000fc80000000000 */
[----:B------:R-:W-:Y:S01]  /*07b0*/  @!P1 FADD R3, R3, R18 ;  /* 0x0000001203039221 */ /* 0x000fe20000000000 */
[----:B------:R-:W-:Y:S06]  /*07c0*/  @!P2 BRA `(.L_x_5) ;  /* 0xfffffffc0038a947 */ /* 0x000fec000383ffff */
.L_x_1:
[----:B------:R-:W-:Y:S05]  /*07d0*/  BSYNC.RECONVERGENT B0 ;  /* 0x0000000000007941 */ /* 0x000fea0003800200 */
.L_x_0:
[----:B------:R-:W0:Y:S01]  /*07e0*/  S2UR UR5, SR_CgaCtaId ;  /* 0x00000000000579c3 */ /* 0x000e220000008800 */
[----:B------:R-:W-:Y:S01]  /*07f0*/  UMOV UR4, 0x400 ;  /* 0x0000040000047882 */ /* 0x000fe20000000000 */
[----:B------:R-:W-:Y:S02]  /*0800*/  ISETP.GE.U32.AND P0, PT, R20, 0x40, PT ;  /* 0x000000401400780c */ /* 0x000fe40003f06070 */
[----:B------:R-:W-:Y:S01]  /*0810*/  ISETP.GT.U32.AND P1, PT, R0, 0x1f, PT ;  /* 0x0000001f0000780c */ /* 0x000fe20003f24070 */
[----:B0-----:R-:W-:-:S06]  /*0820*/  ULEA UR4, UR5, UR4, 0x18 ;  /* 0x0000000405047291 */ /* 0x001fcc000f8ec0ff */
[----:B------:R-:W-:-:S05]  /*0830*/  LEA R4, R0, UR4, 0x2 ;  /* 0x0000000400047c11 */ /* 0x000fca000f8e10ff */
[----:B------:R0:W-:Y:S01]  /*0840*/  STS [R4], R3 ;  /* 0x0000000304007388 */ /* 0x0001e20000000800 */
[----:B------:R-:W-:Y:S06]  /*0850*/  BAR.SYNC.DEFER_BLOCKING 0x0 ;  /* 0x0000000000007b1d */ /* 0x000fec0000010000 */
[----:B------:R-:W-:Y:S05]  /*0860*/  @!P0 BRA `(.L_x_6) ;  /* 0x00000000002c8947 */ /* 0x000fea0003800000 */
.L_x_7:
[----:B------:R-:W-:-:S04]  /*0870*/  SHF.R.U32.HI R7, RZ, 0x1, R20 ;  /* 0x00000001ff077819 */ /* 0x000fc80000011614 */
[----:B------:R-:W-:-:S13]  /*0880*/  ISETP.GE.U32.AND P0, PT, R0, R7, PT ;  /* 0x000000070000720c */ /* 0x000fda0003f06070 */
[----:B0-----:R-:W-:Y:S01]  /*0890*/  @!P0 IMAD R3, R7, 0x4, R4 ;  /* 0x0000000407038824 */ /* 0x001fe200078e0204 */
[----:B------:R-:W-:Y:S05]  /*08a0*/  @!P0 LDS R6, [R4] ;  /* 0x0000000004068984 */ /* 0x000fea0000000800 */
[----:B------:R-:W0:Y:S02]  /*08b0*/  @!P0 LDS R3, [R3] ;  /* 0x0000000003038984 */ /* 0x000e240000000800 */
[----:B0-----:R-:W-:-:S05]  /*08c0*/  @!P0 FADD R5, R3, R6 ;  /* 0x0000000603058221 */ /* 0x001fca0000000000 */
[----:B------:R1:W-:Y:S01]  /*08d0*/  @!P0 STS [R4], R5 ;  /* 0x0000000504008388 */ /* 0x0003e20000000800 */
[----:B------:R-:W-:Y:S01]  /*08e0*/  BAR.SYNC.DEFER_BLOCKING 0x0 ;  /* 0x0000000000007b1d */ /* 0x000fe20000010000 */
[----:B------:R-:W-:Y:S02]  /*08f0*/  ISETP.GT.U32.AND P0, PT, R20, 0x7f, PT ;  /* 0x0000007f1400780c */ /* 0x000fe40003f04070 */
[----:B------:R-:W-:-:S11]  /*0900*/  MOV R20, R7 ;  /* 0x0000000700147202 */ /* 0x000fd60000000f00 */
[----:B-1----:R-:W-:Y:S05]  /*0910*/  @P0 BRA `(.L_x_7) ;  /* 0xfffffffc00d40947 */ /* 0x002fea000383ffff */
.L_x_6:
[----:B------:R-:W-:Y:S05]  /*0920*/  @P1 EXIT ;  /* 0x000000000000194d */ /* 0x000fea0003800000 */
[----:B0-----:R-:W0:Y:S01]  /*0930*/  LDS R4, [R4] ;  /* 0x0000000004047984 */ /* 0x001e220000000800 */
[----:B------:R-:W-:-:S03]  /*0940*/  ISETP.NE.AND P0, PT, R0, RZ, PT ;  /* 0x000000ff0000720c */ /* 0x000fc60003f05270 */
[----:B0-----:R-:W0:Y:S02]  /*0950*/  SHFL.DOWN PT, R3, R4, 0x10, 0x1f ;  /* 0x0a001f0004037f89 */ /* 0x001e2400000e0000 */
[----:B0-----:R-:W-:-:S05]  /*0960*/  FADD R3, R4, R3 ;  /* 0x0000000304037221 */ /* 0x001fca0000000000 */
[----:B------:R-:W0:Y:S02]  /*0970*/  SHFL.DOWN PT, R6, R3, 0x8, 0x1f ;  /* 0x09001f0003067f89 */ /* 0x000e2400000e0000 */
[----:B0-----:R-:W-:-:S05]  /*0980*/  FADD R6, R3, R6 ;  /* 0x0000000603067221 */ /* 0x001fca0000000000 */
[----:B------:R-:W0:Y:S02]  /*0990*/  SHFL.DOWN PT, R5, R6, 0x4, 0x1f ;  /* 0x08801f0006057f89 */ /* 0x000e2400000e0000 */
[----:B0-----:R-:W-:-:S05]  /*09a0*/  FADD R5, R6, R5 ;  /* 0x0000000506057221 */ /* 0x001fca0000000000 */
[----:B------:R-:W0:Y:S02]  /*09b0*/  SHFL.DOWN PT, R8, R5, 0x2, 0x1f ;  /* 0x08401f0005087f89 */ /* 0x000e2400000e0000 */
[----:B0-----:R-:W-:-:S05]  /*09c0*/  FADD R8, R5, R8 ;  /* 0x0000000805087221 */ /* 0x001fca0000000000 */
[----:B------:R0:W1:Y:S01]  /*09d0*/  SHFL.DOWN PT, R7, R8, 0x1, 0x1f ;  /* 0x08201f0008077f89 */ /* 0x00006200000e0000 */
[----:B------:R-:W-:Y:S05]  /*09e0*/  @P0 EXIT ;  /* 0x000000000000094d */ /* 0x000fea0003800000 */
[----:B------:R-:W2:Y:S01]  /*09f0*/  LDC.64 R4, c[0x0][0x388] ;  /* 0x0000e200ff047b82 */ /* 0x000ea20000000a00 */
[----:B-1----:R-:W-:Y:S01]  /*0a00*/  FADD R7, R8, R7 ;  /* 0x0000000708077221 */ /* 0x002fe20000000000 */
[----:B--2---:R-:W-:-:S05]  /*0a10*/  IMAD.WIDE.U32 R2, R2, 0x4, R4 ;  /* 0x0000000402027825 */ /* 0x004fca00078e0004 */
[----:B------:R-:W-:Y:S01]  /*0a20*/  REDG.E.ADD.F32.FTZ.RN.STRONG.GPU desc[UR6][R2.64], R7 ;  /* 0x00000007020079a6 */ /* 0x000fe2000c12f306 */
[----:B------:R-:W-:Y:S05]  /*0a30*/  EXIT ;  /* 0x000000000000794d */ /* 0x000fea0003800000 */
.L_x_8:
[----:B------:R-:W-:-:S00]  /*0a40*/  BRA `(.L_x_8) ;  /* 0xfffffffc00fc7947 */ /* 0x000fc0000383ffff */
[----:B------:R-:W-:-:S00]  /*0a50*/  NOP ;  /* 0x0000000000007918 */ /* 0x000fc00000000000 */
        /* <DEDUP_REMOVED lines=10> */
.L_x_73:


//--------------------- .text._Z13sum_v5_kernelPKfPfiii --------------------------
	.section	.text._Z13sum_v5_kernelPKfPfiii,"ax",@progbits
	.align	128
        .global         _Z13sum_v5_kernelPKfPfiii
        .type           _Z13sum_v5_kernelPKfPfiii,@function
        .size           _Z13sum_v5_kernelPKfPfiii,(.L_x_74 - _Z13sum_v5_kernelPKfPfiii)
        .other          _Z13sum_v5_kernelPKfPfiii,@"STO_CUDA_ENTRY STV_DEFAULT"
_Z13sum_v5_kernelPKfPfiii:
.text._Z13sum_v5_kernelPKfPfiii:
[----:B------:R-:W-:Y:S01]  /*0000*/  LDC R1, c[0x0][0x37c] ;  /* 0x0000df00ff017b82 */ /* 0x000fe20000000800 */
[----:B------:R-:W0:Y:S07]  /*0010*/  S2R R6, SR_TID.X ;  /* 0x0000000000067919 */ /* 0x000e2e0000002100 */
[----:B------:R-:W1:Y:S01]  /*0020*/  S2UR UR5, SR_CTAID.X ;  /* 0x00000000000579c3 */ /* 0x000e620000002500 */
[----:B------:R-:W1:Y:S01]  /*0030*/  LDCU UR11, c[0x0][0x398] ;  /* 0x00007300ff0b77ac */ /* 0x000e620008000800 */
[----:B------:R-:W-:Y:S01]  /*0040*/  BSSY.RECONVERGENT B0, `(.L_x_9) ;  /* 0x000006d000007945 */ /* 0x000fe20003800200 */
[----:B------:R-:W2:Y:S01]  /*0050*/  S2R R0, SR_CTAID.Y ;  /* 0x0000000000007919 */ /* 0x000ea20000002600 */
[----:B------:R-:W-:Y:S01]  /*0060*/  IMAD.MOV.U32 R14, RZ, RZ, RZ ;  /* 0x000000ffff0e7224 */ /* 0x000fe200078e00ff */
[----:B------:R-:W3:Y:S03]  /*0070*/  LDCU UR7, c[0x0][0x360] ;  /* 0x00006c00ff0777ac */ /* 0x000ee60008000800 */
[----:B------:R-:W4:Y:S01]  /*0080*/  LDC R9, c[0x0][0x394] ;  /* 0x0000e500ff097b82 */ /* 0x000f220000000800 */
[----:B------:R-:W3:Y:S01]  /*0090*/  LDCU UR10, c[0x0][0x364] ;  /* 0x00006c80ff0a77ac */ /* 0x000ee20008000800 */
[----:B------:R-:W5:Y:S01]  /*00a0*/  LDCU UR6, c[0x0][0x368] ;  /* 0x00006d00ff0677ac */ /* 0x000f620008000800 */
[----:B------:R-:W2:Y:S01]  /*00b0*/  LDCU.64 UR8, c[0x0][0x358] ;  /* 0x00006b00ff0877ac */ /* 0x000ea20008000a00 */
[----:B------:R-:W2:Y:S01]  /*00c0*/  LDCU UR12, c[0x0][0x398] ;  /* 0x00007300ff0c77ac */ /* 0x000ea20008000800 */
[----:B-1----:R-:W-:-:S02]  /*00d0*/  UIMAD UR5, UR5, UR11, URZ ;  /* 0x0000000b050572a4 */ /* 0x002fc4000f8e02ff */
[----:B---3--:R-:W-:Y:S01]  /*00e0*/  UIMAD UR4, UR7, UR10, URZ ;  /* 0x0000000a070472a4 */ /* 0x008fe2000f8e02ff */
[----:B0-----:R-:W-:-:S03]  /*00f0*/  ISETP.GE.AND P0, PT, R6, UR11, PT ;  /* 0x0000000b06007c0c */ /* 0x001fc6000bf06270 */
[----:B-----5:R-:W-:Y:S01]  /*0100*/  UIMAD UR4, UR4, UR6, URZ ;  /* 0x00000006040472a4 */ /* 0x020fe2000f8e02ff */
[----:B----4-:R-:W-:Y:S02]  /*0110*/  VIADD R8, R9, -UR5 ;  /* 0x8000000509087c36 */ /* 0x010fe40008000000 */
[----:B--2---:R-:W-:-:S03]  /*0120*/  IMAD R9, R0, R9, UR5 ;  /* 0x0000000500097e24 */ /* 0x004fc6000f8e0209 */
[----:B------:R-:W-:-:S04]  /*0130*/  IMAD.U32 R7, RZ, RZ, UR4 ;  /* 0x00000004ff077e24 */ /* 0x000fc8000f8e00ff */
[----:B------:R-:W-:Y:S05]  /*0140*/  @P0 BRA `(.L_x_10) ;  /* 0x0000000400700947 */ /* 0x000fea0003800000 */
[----:B------:R-:W0:Y:S01]  /*0150*/  I2F.U32.RP R11, R7 ;  /* 0x00000007000b7306 */ /* 0x000e220000209000 */
[C-C-:B------:R-:W-:Y:S01]  /*0160*/  IMAD.IADD R4, R7.reuse, 0x1, R6.reuse ;  /* 0x0000000107047824 */ /* 0x140fe200078e0206 */
[----:B------:R-:W-:Y:S01]  /*0170*/  ISETP.NE.U32.AND P2, PT, R7, RZ, PT ;  /* 0x000000ff0700720c */ /* 0x000fe20003f45070 */
[----:B------:R-:W-:Y:S01]  /*0180*/  IMAD.MOV R13, RZ, RZ, -R7 ;  /* 0x000000ffff0d7224 */ /* 0x000fe200078e0a07 */
[----:B------:R-:W-:Y:S01]  /*0190*/  BSSY.RECONVERGENT B1, `(.L_x_11) ;  /* 0x0000030000017945 */ /* 0x000fe20003800200 */
[----:B------:R-:W-:Y:S01]  /*01a0*/  SHF.R.S32.HI R15, RZ, 0x1f, R9 ;  /* 0x0000001fff0f7819 */ /* 0x000fe20000011409 */
[----:B------:R-:W-:Y:S01]  /*01b0*/  IMAD.MOV.U32 R18, RZ, RZ, R6 ;  /* 0x000000ffff127224 */ /* 0x000fe200078e0006 */
[C---:B------:R-:W-:Y:S02]  /*01c0*/  ISETP.GE.U32.AND P0, PT, R4.reuse, UR11, PT ;  /* 0x0000000b04007c0c */ /* 0x040fe4000bf06070 */
[----:B------:R-:W-:Y:S02]  /*01d0*/  VIMNMX.U32 R5, PT, PT, R4, UR11, !PT ;  /* 0x0000000b04057c48 */ /* 0x000fe4000ffe0000 */
[----:B------:R-:W-:-:S02]  /*01e0*/  SEL R10, RZ, 0x1, P0 ;  /* 0x00000001ff0a7807 */ /* 0x000fc40000000000 */
[----:B------:R-:W-:Y:S01]  /*01f0*/  MOV R14, RZ ;  /* 0x000000ff000e7202 */ /* 0x000fe20000000f00 */
[----:B0-----:R-:W0:Y:S01]  /*0200*/  MUFU.RCP R11, R11 ;  /* 0x0000000b000b7308 */ /* 0x001e220000001000 */
[----:B------:R-:W-:Y:S02]  /*0210*/  IADD3 R4, PT, PT, R5, -R4, -R10 ;  /* 0x8000000405047210 */ /* 0x000fe40007ffe80a */
[----:B0-----:R-:W-:-:S05]  /*0220*/  IADD3 R2, PT, PT, R11, 0xffffffe, RZ ;  /* 0x0ffffffe0b027810 */ /* 0x001fca0007ffe0ff */
[----:B------:R0:W1:Y:S02]  /*0230*/  F2I.FTZ.U32.TRUNC.NTZ R3, R2 ;  /* 0x0000000200037305 */ /* 0x000064000021f000 */
[----:B0-----:R-:W-:Y:S02]  /*0240*/  HFMA2 R2, -RZ, RZ, 0, 0 ;  /* 0x00000000ff027431 */ /* 0x001fe400000001ff */
[----:B-1----:R-:W-:-:S04]  /*0250*/  IMAD R13, R13, R3, RZ ;  /* 0x000000030d0d7224 */ /* 0x002fc800078e02ff */
[----:B------:R-:W-:-:S06]  /*0260*/  IMAD.HI.U32 R3, R3, R13, R2 ;  /* 0x0000000d03037227 */ /* 0x000fcc00078e0002 */
[----:B------:R-:W-:-:S04]  /*0270*/  IMAD.HI.U32 R3, R3, R4, RZ ;  /* 0x0000000403037227 */ /* 0x000fc800078e00ff */
[----:B------:R-:W-:-:S04]  /*0280*/  IMAD.MOV R2, RZ, RZ, -R3 ;  /* 0x000000ffff027224 */ /* 0x000fc800078e0a03 */
[----:B------:R-:W-:-:S05]  /*0290*/  IMAD R4, R7, R2, R4 ;  /* 0x0000000207047224 */ /* 0x000fca00078e0204 */
[----:B------:R-:W-:-:S13]  /*02a0*/  ISETP.GE.U32.AND P0, PT, R4, R7, PT ;  /* 0x000000070400720c */ /* 0x000fda0003f06070 */
[----:B------:R-:W-:Y:S01]  /*02b0*/  @P0 IMAD.IADD R4, R4, 0x1, -R7 ;  /* 0x0000000104040824 */ /* 0x000fe200078e0a07 */
[----:B------:R-:W-:-:S04]  /*02c0*/  @P0 IADD3 R3, PT, PT, R3, 0x1, RZ ;  /* 0x0000000103030810 */ /* 0x000fc80007ffe0ff */
[----:B------:R-:W-:-:S13]  /*02d0*/  ISETP.GE.U32.AND P1, PT, R4, R7, PT ;  /* 0x000000070400720c */ /* 0x000fda0003f26070 */
[----:B------:R-:W-:Y:S01]  /*02e0*/  @P1 VIADD R3, R3, 0x1 ;  /* 0x0000000103031836 */ /* 0x000fe20000000000 */
[----:B------:R-:W-:-:S05]  /*02f0*/  @!P2 LOP3.LUT R3, RZ, R7, RZ, 0x33, !PT ;  /* 0x00000007ff03a212 */ /* 0x000fca00078e33ff */
[----:B------:R-:W-:-:S05]  /*0300*/  IMAD.IADD R2, R10, 0x1, R3 ;  /* 0x000000010a027824 */ /* 0x000fca00078e0203 */
[C---:B------:R-:W-:Y:S02]  /*0310*/  LOP3.LUT R3, R2.reuse, 0x3, RZ, 0xc0, !PT ;  /* 0x0000000302037812 */ /* 0x040fe400078ec0ff */
[----:B------:R-:W-:Y:S02]  /*0320*/  ISETP.GE.U32.AND P1, PT, R2, 0x3, PT ;  /* 0x000000030200780c */ /* 0x000fe40003f26070 */
[----:B------:R-:W-:-:S13]  /*0330*/  ISETP.NE.AND P0, PT, R3, 0x3, PT ;  /* 0x000000030300780c */ /* 0x000fda0003f05270 */
[----:B------:R-:W-:Y:S05]  /*0340*/  @!P0 BRA `(.L_x_12) ;  /* 0x0000000000508947 */ /* 0x000fea0003800000 */
[----:B------:R-:W0:Y:S01]  /*0350*/  LDCU.64 UR4, c[0x0][0x380] ;  /* 0x00007000ff0477ac */ /* 0x000e220008000a00 */
[----:B------:R-:W-:Y:S01]  /*0360*/  IADD3 R3, P0, PT, R9, R6, RZ ;  /* 0x0000000609037210 */ /* 0x000fe20007f1e0ff */
[----:B------:R-:W-:Y:S02]  /*0370*/  VIADD R2, R2, 0x1 ;  /* 0x0000000102027836 */ /* 0x000fe40000000000 */
[----:B------:R-:W-:Y:S01]  /*0380*/  IMAD.MOV.U32 R14, RZ, RZ, RZ ;  /* 0x000000ffff0e7224 */ /* 0x000fe200078e00ff */
[----:B------:R-:W-:Y:S01]  /*0390*/  IADD3.X R10, PT, PT, RZ, R15, RZ, P0, !PT ;  /* 0x0000000fff0a7210 */ /* 0x000fe200007fe4ff */
[----:B------:R-:W-:Y:S01]  /*03a0*/  IMAD.MOV.U32 R18, RZ, RZ, R6 ;  /* 0x000000ffff127224 */ /* 0x000fe200078e0006 */
[----:B------:R-:W-:Y:S02]  /*03b0*/  LOP3.LUT R2, R2, 0x3, RZ, 0xc0, !PT ;  /* 0x0000000302027812 */ /* 0x000fe400078ec0ff */
[----:B0-----:R-:W-:-:S04]  /*03c0*/  LEA R4, P0, R3, UR4, 0x2 ;  /* 0x0000000403047c11 */ /* 0x001fc8000f8010ff */
[----:B------:R-:W-:Y:S02]  /*03d0*/  LEA.HI.X R3, R3, UR5, R10, 0x2, P0 ;  /* 0x0000000503037c11 */ /* 0x000fe400080f140a */
[----:B------:R-:W-:-:S07]  /*03e0*/  IADD3 R10, PT, PT, -R2, RZ, RZ ;  /* 0x000000ff020a7210 */ /* 0x000fce0007ffe1ff */
.L_x_13:
[----:B------:R-:W-:Y:S01]  /*03f0*/  ISETP.GE.AND P0, PT, R18, R8, PT ;  /* 0x000000081200720c */ /* 0x000fe20003f06270 */
[----:B------:R-:W-:-:S12]  /*0400*/  IMAD.MOV.U32 R5, RZ, RZ, R3 ;  /* 0x000000ffff057224 */ /* 0x000fd800078e0003 */
[----:B------:R0:W2:Y:S01]  /*0410*/  @!P0 LDG.E R11, desc[UR8][R4.64] ;  /* 0x00000008040b8981 */ /* 0x0000a2000c1e1900 */
[----:B------:R-:W-:Y:S02]  /*0420*/  VIADD R10, R10, 0x1 ;  /* 0x000000010a0a7836 */ /* 0x000fe40000000000 */
[----:B------:R-:W-:-:S03]  /*0430*/  IMAD.WIDE.U32 R2, R7, 0x4, R4 ;  /* 0x0000000407027825 */ /* 0x000fc600078e0004 */
[----:B------:R-:W-:Y:S01]  /*0440*/  ISETP.NE.AND P2, PT, R10, RZ, PT ;  /* 0x000000ff0a00720c */ /* 0x000fe20003f45270 */
[----:B------:R-:W-:Y:S01]  /*0450*/  IMAD.IADD R18, R7, 0x1, R18 ;  /* 0x0000000107127824 */ /* 0x000fe200078e0212 */
[----:B0-----:R-:W-:Y:S01]  /*0460*/  MOV R4, R2 ;  /* 0x0000000200047202 */ /* 0x001fe20000000f00 */
[----:B--2---:R-:W-:-:S10]  /*0470*/  @!P0 FADD R14, R14, R11 ;  /* 0x0000000b0e0e8221 */ /* 0x004fd40000000000 */
[----:B------:R-:W-:Y:S05]  /*0480*/  @P2 BRA `(.L_x_13) ;  /* 0xfffffffc00d82947 */ /* 0x000fea000383ffff */
.L_x_12:
[----:B------:R-:W-:Y:S05]  /*0490*/  BSYNC.RECONVERGENT B1 ;  /* 0x0000000000017941 */ /* 0x000fea0003800200 */
.L_x_11:
[----:B------:R-:W-:Y:S05]  /*04a0*/  @!P1 BRA `(.L_x_10) ;  /* 0x0000000000989947 */ /* 0x000fea0003800000 */
.L_x_14:
        /* <DEDUP_REMOVED lines=8> */
[----:B------:R-:W-:Y:S01]  /*0530*/  ISETP.GE.AND P1, PT, R16, R8, PT ;  /* 0x000000081000720c */ /* 0x000fe20003f26270 */
[----:B------:R-:W-:Y:S01]  /*0540*/  @!P3 IMAD.X R19, RZ, RZ, R15, P4 ;  /* 0x000000ffff13b224 */ /* 0x000fe200020e060f */
[----:B------:R-:W1:Y:S01]  /*0550*/  @!P2 LDC.64 R10, c[0x0][0x380] ;  /* 0x0000e000ff0aab82 */ /* 0x000e620000000a00 */
[----:B------:R-:W-:-:S04]  /*0560*/  @!P2 IADD3 R17, P5, PT, R9, R20, RZ ;  /* 0x000000140911a210 */ /* 0x000fc80007fbe0ff */
[----:B------:R-:W-:-:S03]  /*0570*/  @!P2 IADD3.X R20, PT, PT, RZ, R15, RZ, P5, !PT ;  /* 0x0000000fff14a210 */ /* 0x000fc60002ffe4ff */
[----:B------:R-:W2:Y:S08]  /*0580*/  @!P0 LDC.64 R4, c[0x0][0x380] ;  /* 0x0000e000ff048b82 */ /* 0x000eb00000000a00 */
[----:B------:R-:W3:Y:S01]  /*0590*/  @!P1 LDC.64 R2, c[0x0][0x380] ;  /* 0x0000e000ff029b82 */ /* 0x000ee20000000a00 */
[----:B0-----:R-:W-:-:S04]  /*05a0*/  @!P3 LEA R12, P4, R18, R12, 0x2 ;  /* 0x0000000c120cb211 */ /* 0x001fc800078810ff */
[----:B------:R-:W-:Y:S02]  /*05b0*/  @!P3 LEA.HI.X R13, R18, R13, R19, 0x2, P4 ;  /* 0x0000000d120db211 */ /* 0x000fe400020f1413 */
[----:B------:R-:W-:Y:S02]  /*05c0*/  @!P0 IADD3 R18, P5, PT, R9, R22, RZ ;  /* 0x0000001609128210 */ /* 0x000fe40007fbe0ff */
[C---:B-1----:R-:W-:Y:S02]  /*05d0*/  @!P2 LEA R10, P4, R17.reuse, R10, 0x2 ;  /* 0x0000000a110aa211 */ /* 0x042fe400078810ff */
[----:B------:R-:W4:Y:S01]  /*05e0*/  @!P3 LDG.E R13, desc[UR8][R12.64] ;  /* 0x000000080c0db981 */ /* 0x000f22000c1e1900 */
[----:B------:R-:W-:Y:S01]  /*05f0*/  @!P0 IMAD.X R19, RZ, RZ, R15, P5 ;  /* 0x000000ffff138224 */ /* 0x000fe200028e060f */
[----:B------:R-:W-:Y:S02]  /*0600*/  @!P2 LEA.HI.X R11, R17, R11, R20, 0x2, P4 ;  /* 0x0000000b110ba211 */ /* 0x000fe400020f1414 */
[----:B------:R-:W-:-:S02]  /*0610*/  @!P1 IADD3 R17, P5, PT, R9, R16, RZ ;  /* 0x0000001009119210 */ /* 0x000fc40007fbe0ff */
[C---:B--2---:R-:W-:Y:S02]  /*0620*/  @!P0 LEA R4, P4, R18.reuse, R4, 0x2 ;  /* 0x0000000412048211 */ /* 0x044fe400078810ff */
[----:B------:R-:W2:Y:S02]  /*0630*/  @!P2 LDG.E R11, desc[UR8][R10.64] ;  /* 0x000000080a0ba981 */ /* 0x000ea4000c1e1900 */
[----:B------:R-:W-:Y:S01]  /*0640*/  @!P0 LEA.HI.X R5, R18, R5, R19, 0x2, P4 ;  /* 0x0000000512058211 */ /* 0x000fe200020f1413 */
[----:B------:R-:W-:Y:S01]  /*0650*/  @!P1 IMAD.X R18, RZ, RZ, R15, P5 ;  /* 0x000000ffff129224 */ /* 0x000fe200028e060f */
[----:B---3--:R-:W-:-:S04]  /*0660*/  @!P1 LEA R2, P4, R17, R2, 0x2 ;  /* 0x0000000211029211 */ /* 0x008fc800078810ff */
[----:B------:R-:W3:Y:S01]  /*0670*/  @!P0 LDG.E R5, desc[UR8][R4.64] ;  /* 0x0000000804058981 */ /* 0x000ee2000c1e1900 */
[----:B------:R-:W-:-:S06]  /*0680*/  @!P1 LEA.HI.X R3, R17, R3, R18, 0x2, P4 ;  /* 0x0000000311039211 */ /* 0x000fcc00020f1412 */
[----:B------:R-:W5:Y:S01]  /*0690*/  @!P1 LDG.E R3, desc[UR8][R2.64] ;  /* 0x0000000802039981 */ /* 0x000f62000c1e1900 */
[----:B------:R-:W-:Y:S01]  /*06a0*/  IADD3 R18, PT, PT, R7, R16, RZ ;  /* 0x0000001007127210 */ /* 0x000fe20007ffe0ff */
[----:B----4-:R-:W-:-:S04]  /*06b0*/  @!P3 FADD R14, R14, R13 ;  /* 0x0000000d0e0eb221 */ /* 0x010fc80000000000 */
[----:B--2---:R-:W-:Y:S01]  /*06c0*/  @!P2 FADD R14, R14, R11 ;  /* 0x0000000b0e0ea221 */ /* 0x004fe20000000000 */
[----:B------:R-:W-:-:S03]  /*06d0*/  ISETP.GE.AND P2, PT, R18, UR12, PT ;  /* 0x0000000c12007c0c */ /* 0x000fc6000bf46270 */
[----:B---3--:R-:W-:-:S04]  /*06e0*/  @!P0 FADD R14, R14, R5 ;  /* 0x000000050e0e8221 */ /* 0x008fc80000000000 */
[----:B-----5:R-:W-:-:S06]  /*06f0*/  @!P1 FADD R14, R14, R3 ;  /* 0x000000030e0e9221 */ /* 0x020fcc0000000000 */
[----:B------:R-:W-:Y:S05]  /*0700*/  @!P2 BRA `(.L_x_14) ;  /* 0xfffffffc0068a947 */ /* 0x000fea000383ffff */
.L_x_10:
[----:B------:R-:W-:Y:S05]  /*0710*/  BSYNC.RECONVERGENT B0 ;  /* 0x0000000000007941 */ /* 0x000fea0003800200 */
.L_x_9:
        /* <DEDUP_REMOVED lines=9> */
.L_x_16:
[----:B------:R-:W-:-:S04]  /*07b0*/  SHF.R.U32.HI R8, RZ, 0x1, R7 ;  /* 0x00000001ff087819 */ /* 0x000fc80000011607 */
[----:B------:R-:W-:-:S13]  /*07c0*/  ISETP.GE.U32.AND P0, PT, R6, R8, PT ;  /* 0x000000080600720c */ /* 0x000fda0003f06070 */
[----:B------:R-:W-:Y:S01]  /*07d0*/  @!P0 IMAD R2, R8, 0x4, R3 ;  /* 0x0000000408028824 */ /* 0x000fe200078e0203 */
[----:B------:R-:W-:Y:S05]  /*07e0*/  @!P0 LDS R5, [R3] ;  /* 0x0000000003058984 */ /* 0x000fea0000000800 */
[----:B------:R-:W1:Y:S02]  /*07f0*/  @!P0 LDS R2, [R2] ;  /* 0x0000000002028984 */ /* 0x000e640000000800 */
[----:B-1----:R-:W-:-:S05]  /*0800*/  @!P0 FADD R4, R2, R5 ;  /* 0x0000000502048221 */ /* 0x002fca0000000000 */
[----:B------:R1:W-:Y:S01]  /*0810*/  @!P0 STS [R3], R4 ;  /* 0x0000000403008388 */ /* 0x0003e20000000800 */
[----:B------:R-:W-:Y:S01]  /*0820*/  BAR.SYNC.DEFER_BLOCKING 0x0 ;  /* 0x0000000000007b1d */ /* 0x000fe20000010000 */
[----:B------:R-:W-:Y:S01]  /*0830*/  ISETP.GT.U32.AND P0, PT, R7, 0x7f, PT ;  /* 0x0000007f0700780c */ /* 0x000fe20003f04070 */
[----:B------:R-:W-:-:S12]  /*0840*/  IMAD.MOV.U32 R7, RZ, RZ, R8 ;  /* 0x000000ffff077224 */ /* 0x000fd800078e0008 */
[----:B-1----:R-:W-:Y:S05]  /*0850*/  @P0 BRA `(.L_x_16) ;  /* 0xfffffffc00d40947 */ /* 0x002fea000383ffff */
.L_x_15:
[----:B------:R-:W-:Y:S04]  /*0860*/  BSSY B0, `(.L_x_17) ;  /* 0x000000f000007945 */ /* 0x000fe80003800000 */
[----:B------:R-:W-:Y:S05]  /*0870*/  @P1 BRA `(.L_x_18) ;  /* 0x0000000000341947 */ /* 0x000fea0003800000 */
[----:B0-----:R-:W0:Y:S01]  /*0880*/  LDS R3, [R3] ;  /* 0x0000000003037984 */ /* 0x001e220000000800 */
[----:B------:R-:W-:-:S03]  /*0890*/  UMOV UR4, 0xffffffff ;  /* 0xffffffff00047882 */ /* 0x000fc60000000000 */
[----:B------:R-:W-:Y:S05]  /*08a0*/  BRA.DIV UR4, `(.L_x_19) ;  /* 0x0000000204547947 */ /* 0x000fea000b800000 */
[----:B0-----:R-:W0:Y:S02]  /*08b0*/  SHFL.BFLY PT, R2, R3, 0x10, 0x1f ;  /* 0x0e001f0003027f89 */ /* 0x001e2400000e0000 */
[----:B0-----:R-:W-:-:S05]  /*08c0*/  FADD R2, R3, R2 ;  /* 0x0000000203027221 */ /* 0x001fca0000000000 */
[----:B------:R-:W0:Y:S02]  /*08d0*/  SHFL.BFLY PT, R5, R2, 0x8, 0x1f ;  /* 0x0d001f0002057f89 */ /* 0x000e2400000e0000 */
[----:B0-----:R-:W-:-:S05]  /*08e0*/  FADD R5, R2, R5 ;  /* 0x0000000502057221 */ /* 0x001fca0000000000 */
[----:B------:R-:W0:Y:S02]  /*08f0*/  SHFL.BFLY PT, R4, R5, 0x4, 0x1f ;  /* 0x0c801f0005047f89 */ /* 0x000e2400000e0000 */
[----:B0-----:R-:W-:-:S05]  /*0900*/  FADD R4, R5, R4 ;  /* 0x0000000405047221 */ /* 0x001fca0000000000 */
[----:B------:R-:W0:Y:S02]  /*0910*/  SHFL.BFLY PT, R7, R4, 0x2, 0x1f ;  /* 0x0c401f0004077f89 */ /* 0x000e2400000e0000 */
[----:B0-----:R-:W-:-:S05]  /*0920*/  FADD R7, R4, R7 ;  /* 0x0000000704077221 */ /* 0x001fca0000000000 */
[----:B------:R0:W1:Y:S02]  /*0930*/  SHFL.BFLY PT, R8, R7, 0x1, 0x1f ;  /* 0x0c201f0007087f89 */ /* 0x00006400000e0000 */
.L_x_25:
[----:B01----:R-:W-:-:S07]  /*0940*/  FADD R7, R7, R8 ;  /* 0x0000000807077221 */ /* 0x003fce0000000000 */
.L_x_18:
[----:B------:R-:W-:Y:S05]  /*0950*/  BSYNC B0 ;  /* 0x0000000000007941 */ /* 0x000fea0003800000 */
.L_x_17:
[----:B------:R-:W1:Y:S01]  /*0960*/  S2R R2, SR_TID.Y ;  /* 0x0000000000027919 */ /* 0x000e620000002200 */
[----:B0-----:R-:W1:Y:S02]  /*0970*/  S2R R3, SR_TID.Z ;  /* 0x0000000000037919 */ /* 0x001e640000002300 */
[----:B-1----:R-:W-:-:S04]  /*0980*/  IMAD R2, R3, UR10, R2 ;  /* 0x0000000a03027c24 */ /* 0x002fc8000f8e0202 */
[----:B------:R-:W-:-:S05]  /*0990*/  IMAD R3, R2, UR7, RZ ;  /* 0x0000000702037c24 */ /* 0x000fca000f8e02ff */
[----:B------:R-:W-:-:S13]  /*09a0*/  LOP3.LUT P0, RZ, R3, R6, RZ, 0xfc, !PT ;  /* 0x0000000603ff7212 */ /* 0x000fda000780fcff */
[----:B------:R-:W-:Y:S05]  /*09b0*/  @P0 EXIT ;  /* 0x000000000000094d */ /* 0x000fea0003800000 */
[----:B------:R-:W0:Y:S02]  /*09c0*/  LDC.64 R2, c[0x0][0x388] ;  /* 0x0000e200ff027b82 */ /* 0x000e240000000a00 */
[----:B0-----:R-:W-:-:S05]  /*09d0*/  IMAD.WIDE.U32 R2, R0, 0x4, R2 ;  /* 0x0000000400027825 */ /* 0x001fca00078e0002 */
[----:B------:R-:W-:Y:S01]  /*09e0*/  REDG.E.ADD.F32.FTZ.RN.STRONG.GPU desc[UR8][R2.64], R7 ;  /* 0x00000007020079a6 */ /* 0x000fe2000c12f308 */
[----:B------:R-:W-:Y:S05]  /*09f0*/  EXIT ;  /* 0x000000000000794d */ /* 0x000fea0003800000 */
.L_x_19:
[----:B------:R-:W-:Y:S02]  /*0a00*/  HFMA2 R10, -RZ, RZ, 0, 9.5367431640625e-07 ;  /* 0x00000010ff0a7431 */ /* 0x000fe400000001ff */
[----:B------:R-:W-:Y:S02]  /*0a10*/  IMAD.MOV.U32 R12, RZ, RZ, 0x1f ;  /* 0x0000001fff0c7424 */ /* 0x000fe400078e00ff */
[----:B------:R-:W-:-:S07]  /*0a20*/  IMAD.MOV.U32 R9, RZ, RZ, -0x1 ;  /* 0xffffffffff097424 */ /* 0x000fce00078e00ff */
[----:B0-----:R-:W-:Y:S05]  /*0a30*/  WARPSYNC.COLLECTIVE R9, `(.L_x_20) ;  /* 0x0000000009087348 */ /* 0x001fea0003c00000 */
[----:B0-----:R0:W1:Y:S02]  /*0a40*/  SHFL.BFLY P0, R8, R3, R10, R12 ;  /* 0x0c00000a03087389 */ /* 0x001064000000000c */
[----:B01----:R-:W-:Y:S05]  /*0a50*/  ENDCOLLECTIVE ;  /* 0x000000000000791b */ /* 0x003fea0003800000 */
.L_x_20:
[----:B------:R-:W-:Y:S01]  /*0a60*/  IMAD.MOV.U32 R10, RZ, RZ, 0x8 ;  /* 0x00000008ff0a7424 */ /* 0x000fe200078e00ff */
[----:B------:R-:W-:-:S05]  /*0a70*/  MOV R2, R8 ;  /* 0x0000000800027202 */ /* 0x000fca0000000f00 */
[----:B------:R-:W-:-:S04]  /*0a80*/  FADD R2, R3, R2 ;  /* 0x0000000203027221 */ /* 0x000fc80000000000 */
[----:B------:R-:W-:-:S07]  /*0a90*/  IMAD.MOV.U32 R3, RZ, RZ, R2 ;  /* 0x000000ffff037224 */ /* 0x000fce00078e0002 */
[----:B------:R-:W-:Y:S05]  /*0aa0*/  WARPSYNC.COLLECTIVE R9, `(.L_x_21) ;  /* 0x0000000009087348 */ /* 0x000fea0003c00000 */
[----:B------:R0:W1:Y:S02]  /*0ab0*/  SHFL.BFLY P0, R8, R3, R10, R12 ;  /* 0x0c00000a03087389 */ /* 0x000064000000000c */
[----:B01----:R-:W-:Y:S05]  /*0ac0*/  ENDCOLLECTIVE ;  /* 0x000000000000791b */ /* 0x003fea0003800000 */
.L_x_21:
[----:B------:R-:W-:Y:S01]  /*0ad0*/  IMAD.MOV.U32 R10, RZ, RZ, 0x4 ;  /* 0x00000004ff0a7424 */ /* 0x000fe200078e00ff */
[----:B------:R-:W-:-:S05]  /*0ae0*/  MOV R5, R8 ;  /* 0x0000000800057202 */ /* 0x000fca0000000f00 */
[----:B------:R-:W-:-:S04]  /*0af0*/  FADD R5, R2, R5 ;  /* 0x0000000502057221 */ /* 0x000fc80000000000 */
[----:B------:R-:W-:-:S07]  /*0b00*/  IMAD.MOV.U32 R3, RZ, RZ, R5 ;  /* 0x000000ffff037224 */ /* 0x000fce00078e0005 */
[----:B------:R-:W-:Y:S05]  /*0b10*/  WARPSYNC.COLLECTIVE R9, `(.L_x_22) ;  /* 0x0000000009087348 */ /* 0x000fea0003c00000 */
[----:B------:R0:W1:Y:S02]  /*0b20*/  SHFL.BFLY P0, R8, R3, R10, R12 ;  /* 0x0c00000a03087389 */ /* 0x000064000000000c */
[----:B01----:R-:W-:Y:S05]  /*0b30*/  ENDCOLLECTIVE ;  /* 0x000000000000791b */ /* 0x003fea0003800000 */
.L_x_22:
[----:B------:R-:W-:Y:S01]  /*0b40*/  IMAD.MOV.U32 R10, RZ, RZ, 0x2 ;  /* 0x00000002ff0a7424 */ /* 0x000fe200078e00ff */
[----:B------:R-:W-:-:S05]  /*0b50*/  MOV R4, R8 ;  /* 0x0000000800047202 */ /* 0x000fca0000000f00 */
[----:B------:R-:W-:-:S04]  /*0b60*/  FADD R4, R5, R4 ;  /* 0x0000000405047221 */ /* 0x000fc80000000000 */
[----:B------:R-:W-:-:S07]  /*0b70*/  IMAD.MOV.U32 R3, RZ, RZ, R4 ;  /* 0x000000ffff037224 */ /* 0x000fce00078e0004 */
[----:B------:R-:W-:Y:S05]  /*0b80*/  WARPSYNC.COLLECTIVE R9, `(.L_x_23) ;  /* 0x0000000009087348 */ /* 0x000fea0003c00000 */
[----:B------:R0:W1:Y:S02]  /*0b90*/  SHFL.BFLY P0, R8, R3, R10, R12 ;  /* 0x0c00000a03087389 */ /* 0x000064000000000c */
[----:B01----:R-:W-:Y:S05]  /*0ba0*/  ENDCOLLECTIVE ;  /* 0x000000000000791b */ /* 0x003fea0003800000 */
.L_x_23:
[----:B------:R-:W-:Y:S01]  /*0bb0*/  HFMA2 R10, -RZ, RZ, 0, 5.9604644775390625e-08 ;  /* 0x00000001ff0a7431 */ /* 0x000fe200000001ff */
[----:B------:R-:W-:-:S05]  /*0bc0*/  MOV R7, R8 ;  /* 0x0000000800077202 */ /* 0x000fca0000000f00 */
[----:B------:R-:W-:-:S04]  /*0bd0*/  FADD R7, R4, R7 ;  /* 0x0000000704077221 */ /* 0x000fc80000000000 */
[----:B------:R-:W-:-:S07]  /*0be0*/  IMAD.MOV.U32 R3, RZ, RZ, R7 ;  /* 0x000000ffff037224 */ /* 0x000fce00078e0007 */
[----:B------:R-:W-:Y:S05]  /*0bf0*/  WARPSYNC.COLLECTIVE R9, `(.L_x_24) ;  /* 0x0000000009087348 */ /* 0x000fea0003c00000 */
[----:B------:R0:W1:Y:S02]  /*0c00*/  SHFL.BFLY P0, R8, R3, R10, R12 ;  /* 0x0c00000a03087389 */ /* 0x000064000000000c */
[----:B01----:R-:W-:Y:S05]  /*0c10*/  ENDCOLLECTIVE ;  /* 0x000000000000791b */ /* 0x003fea0003800000 */
.L_x_24:
[----:B------:R-:W-:Y:S05]  /*0c20*/  BRA `(.L_x_25) ;  /* 0xfffffffc00447947 */ /* 0x000fea000383ffff */
.L_x_26:
        /* <DEDUP_REMOVED lines=13> */
.L_x_74:


//--------------------- .text._Z13sum_v4_kernelILi3EEvPKfPfiii --------------------------
	.section	.text._Z13sum_v4_kernelILi3EEvPKfPfiii,"ax",@progbits
	.align	128
        .global         _Z13sum_v4_kernelILi3EEvPKfPfiii
        .type           _Z13sum_v4_kernelILi3EEvPKfPfiii,@function
        .size           _Z13sum_v4_kernelILi3EEvPKfPfiii,(.L_x_75 - _Z13sum_v4_kernelILi3EEvPKfPfiii)
        .other          _Z13sum_v4_kernelILi3EEvPKfPfiii,@"STO_CUDA_ENTRY STV_DEFAULT"
_Z13sum_v4_kernelILi3EEvPKfPfiii:
.text._Z13sum_v4_kernelILi3EEvPKfPfiii:
        /* <DEDUP_REMOVED lines=9> */
[----:B------:R-:W2:Y:S01]  /*0090*/  LDCU.64 UR6, c[0x0][0x358] ;  /* 0x00006b00ff0677ac */ /* 0x000ea20008000a00 */
[----:B------:R-:W2:Y:S01]  /*00a0*/  LDCU UR9, c[0x0][0x398] ;  /* 0x00007300ff0977ac */ /* 0x000ea20008000800 */
[----:B---3--:R-:W-:Y:S01]  /*00b0*/  IMAD.U32 R9, RZ, RZ, UR5 ;  /* 0x00000005ff097e24 */ /* 0x008fe2000f8e00ff */
[----:B-1----:R-:W-:-:S02]  /*00c0*/  UIMAD UR4, UR4, UR8, URZ ;  /* 0x00000008040472a4 */ /* 0x002fc4000f8e02ff */
[----:B0-----:R-:W-:-:S04]  /*00d0*/  ISETP.GE.AND P0, PT, R6, UR8, PT ;  /* 0x0000000806007c0c */ /* 0x001fc8000bf06270 */
[----:B----4-:R-:W-:Y:S02]  /*00e0*/  VIADD R8, R7, -UR4 ;  /* 0x8000000407087c36 */ /* 0x010fe40008000000 */
[----:B--2---:R-:W-:-:S07]  /*00f0*/  IMAD R7, R0, R7, UR4 ;  /* 0x0000000400077e24 */ /* 0x004fce000f8e0207 */
        /* <DEDUP_REMOVED lines=13> */
[----:B------:R-:W-:Y:S01]  /*01d0*/  IADD3 R4, PT, PT, R5, -R4, -R10 ;  /* 0x8000000405047210 */ /* 0x000fe20007ffe80a */
[----:B0-----:R-:W-:-:S06]  /*01e0*/  VIADD R2, R11, 0xffffffe ;  /* 0x0ffffffe0b027836 */ /* 0x001fcc0000000000 */
        /* <DEDUP_REMOVED lines=8> */
[----:B------:R-:W-:Y:S02]  /*0270*/  @P0 IMAD.IADD R4, R4, 0x1, -R9 ;  /* 0x0000000104040824 */ /* 0x000fe400078e0a09 */
[----:B------:R-:W-:-:S03]  /*0280*/  @P0 VIADD R3, R3, 0x1 ;  /* 0x0000000103030836 */ /* 0x000fc60000000000 */
        /* <DEDUP_REMOVED lines=11> */
[----:B------:R-:W-:Y:S02]  /*0340*/  IMAD.MOV.U32 R14, RZ, RZ, RZ ;  /* 0x000000ffff0e7224 */ /* 0x000fe400078e00ff */
[----:B------:R-:W-:Y:S01]  /*0350*/  IMAD.X R10, RZ, RZ, R15, P0 ;  /* 0x000000ffff0a7224 */ /* 0x000fe200000e060f */
[----:B------:R-:W-:Y:S01]  /*0360*/  LOP3.LUT R2, R2, 0x3, RZ, 0xc0, !PT ;  /* 0x0000000302027812 */ /* 0x000fe200078ec0ff */
[----:B------:R-:W-:Y:S01]  /*0370*/  IMAD.MOV.U32 R18, RZ, RZ, R6 ;  /* 0x000000ffff127224 */ /* 0x000fe200078e0006 */
[----:B0-----:R-:W-:-:S04]  /*0380*/  LEA R4, P0, R3, UR4, 0x2 ;  /* 0x0000000403047c11 */ /* 0x001fc8000f8010ff */
[----:B------:R-:W-:Y:S02]  /*0390*/  LEA.HI.X R3, R3, UR5, R10, 0x2, P0 ;  /* 0x0000000503037c11 */ /* 0x000fe400080f140a */
[----:B------:R-:W-:-:S07]  /*03a0*/  IADD3 R10, PT, PT, -R2, RZ, RZ ;  /* 0x000000ff020a7210 */ /* 0x000fce0007ffe1ff */
.L_x_31:
[----:B------:R-:W-:Y:S01]  /*03b0*/  ISETP.GE.AND P0, PT, R18, R8, PT ;  /* 0x000000081200720c */ /* 0x000fe20003f06270 */
[----:B------:R-:W-:-:S12]  /*03c0*/  IMAD.MOV.U32 R5, RZ, RZ, R3 ;  /* 0x000000ffff057224 */ /* 0x000fd800078e0003 */
[----:B------:R0:W2:Y:S01]  /*03d0*/  @!P0 LDG.E R11, desc[UR6][R4.64] ;  /* 0x00000006040b8981 */ /* 0x0000a2000c1e1900 */
[----:B------:R-:W-:Y:S02]  /*03e0*/  VIADD R10, R10, 0x1 ;  /* 0x000000010a0a7836 */ /* 0x000fe40000000000 */
[----:B------:R-:W-:-:S03]  /*03f0*/  IMAD.WIDE.U32 R2, R9, 0x4, R4 ;  /* 0x0000000409027825 */ /* 0x000fc600078e0004 */
[----:B------:R-:W-:Y:S01]  /*0400*/  ISETP.NE.AND P2, PT, R10, RZ, PT ;  /* 0x000000ff0a00720c */ /* 0x000fe20003f45270 */
[----:B------:R-:W-:Y:S02]  /*0410*/  IMAD.IADD R18, R9, 0x1, R18 ;  /* 0x0000000109127824 */ /* 0x000fe400078e0212 */
[----:B0-----:R-:W-:Y:S02]  /*0420*/  IMAD.MOV.U32 R4, RZ, RZ, R2 ;  /* 0x000000ffff047224 */ /* 0x001fe400078e0002 */
[----:B--2---:R-:W-:-:S08]  /*0430*/  @!P0 FADD R14, R14, R11 ;  /* 0x0000000b0e0e8221 */ /* 0x004fd00000000000 */
[----:B------:R-:W-:Y:S05]  /*0440*/  @P2 BRA `(.L_x_31) ;  /* 0xfffffffc00d82947 */ /* 0x000fea000383ffff */
.L_x_30:
[----:B------:R-:W-:Y:S05]  /*0450*/  BSYNC.RECONVERGENT B1 ;  /* 0x0000000000017941 */ /* 0x000fea0003800200 */
.L_x_29:
[----:B------:R-:W-:Y:S05]  /*0460*/  @!P1 BRA `(.L_x_28) ;  /* 0x0000000000989947 */ /* 0x000fea0003800000 */
.L_x_32:
        /* <DEDUP_REMOVED lines=11> */
[----:B------:R-:W-:-:S05]  /*0520*/  @!P2 IADD3 R17, P5, PT, R7, R20, RZ ;  /* 0x000000140711a210 */ /* 0x000fca0007fbe0ff */
[----:B------:R-:W-:Y:S02]  /*0530*/  @!P2 IMAD.X R20, RZ, RZ, R15, P5 ;  /* 0x000000ffff14a224 */ /* 0x000fe400028e060f */
        /* <DEDUP_REMOVED lines=12> */
[----:B------:R-:W-:Y:S02]  /*0600*/  @!P0 LEA.HI.X R5, R18, R5, R19, 0x2, P4 ;  /* 0x0000000512058211 */ /* 0x000fe400020f1413 */
[----:B------:R-:W-:Y:S02]  /*0610*/  @!P1 IADD3.X R18, PT, PT, RZ, R15, RZ, P5, !PT ;  /* 0x0000000fff129210 */ /* 0x000fe40002ffe4ff */
[C---:B---3--:R-:W-:Y:S02]  /*0620*/  @!P1 LEA R2, P4, R17.reuse, R2, 0x2 ;  /* 0x0000000211029211 */ /* 0x048fe400078810ff */
[----:B------:R-:W3:Y:S02]  /*0630*/  @!P0 LDG.E R5, desc[UR6][R4.64] ;  /* 0x0000000604058981 */ /* 0x000ee4000c1e1900 */
[----:B------:R-:W-:-:S06]  /*0640*/  @!P1 LEA.HI.X R3, R17, R3, R18, 0x2, P4 ;  /* 0x0000000311039211 */ /* 0x000fcc00020f1412 */
[----:B------:R-:W5:Y:S01]  /*0650*/  @!P1 LDG.E R3, desc[UR6][R2.64] ;  /* 0x0000000602039981 */ /* 0x000f62000c1e1900 */
[----:B------:R-:W-:Y:S02]  /*0660*/  IMAD.IADD R18, R9, 0x1, R16 ;  /* 0x0000000109127824 */ /* 0x000fe400078e0210 */
[----:B----4-:R-:W-:-:S04]  /*0670*/  @!P3 FADD R14, R14, R13 ;  /* 0x0000000d0e0eb221 */ /* 0x010fc80000000000 */
[----:B--2---:R-:W-:Y:S01]  /*0680*/  @!P2 FADD R14, R14, R11 ;  /* 0x0000000b0e0ea221 */ /* 0x004fe20000000000 */
[----:B------:R-:W-:-:S03]  /*0690*/  ISETP.GE.AND P2, PT, R18, UR9, PT ;  /* 0x0000000912007c0c */ /* 0x000fc6000bf46270 */
[----:B---3--:R-:W-:-:S04]  /*06a0*/  @!P0 FADD R14, R14, R5 ;  /* 0x000000050e0e8221 */ /* 0x008fc80000000000 */
[----:B-----5:R-:W-:-:S06]  /*06b0*/  @!P1 FADD R14, R14, R3 ;  /* 0x000000030e0e9221 */ /* 0x020fcc0000000000 */
[----:B------:R-:W-:Y:S05]  /*06c0*/  @!P2 BRA `(.L_x_32) ;  /* 0xfffffffc0068a947 */ /* 0x000fea000383ffff */
.L_x_28:
[----:B------:R-:W-:Y:S05]  /*06d0*/  BSYNC.RECONVERGENT B0 ;  /* 0x0000000000007941 */ /* 0x000fea0003800200 */
.L_x_27:
        /* <DEDUP_REMOVED lines=9> */
.L_x_34:
        /* <DEDUP_REMOVED lines=11> */
.L_x_33:
        /* <DEDUP_REMOVED lines=14> */
[----:B01----:R-:W-:Y:S01]  /*0900*/  FADD R7, R7, R6 ;  /* 0x0000000607077221 */ /* 0x003fe20000000000 */
[----:B--2---:R-:W-:-:S05]  /*0910*/  IMAD.WIDE.U32 R2, R0, 0x4, R2 ;  /* 0x0000000400027825 */ /* 0x004fca00078e0002 */
[----:B------:R-:W-:Y:S01]  /*0920*/  REDG.E.ADD.F32.FTZ.RN.STRONG.GPU desc[UR6][R2.64], R7 ;  /* 0x00000007020079a6 */ /* 0x000fe2000c12f306 */
[----:B------:R-:W-:Y:S05]  /*0930*/  EXIT ;  /* 0x000000000000794d */ /* 0x000fea0003800000 */
.L_x_35:
        /* <DEDUP_REMOVED lines=12> */
.L_x_75:


//--------------------- .text._Z13sum_v4_kernelILi2EEvPKfPfiii --------------------------
	.section	.text._Z13sum_v4_kernelILi2EEvPKfPfiii,"ax",@progbits
	.align	128
        .global         _Z13sum_v4_kernelILi2EEvPKfPfiii
        .type           _Z13sum_v4_kernelILi2EEvPKfPfiii,@function
        .size           _Z13sum_v4_kernelILi2EEvPKfPfiii,(.L_x_76 - _Z13sum_v4_kernelILi2EEvPKfPfiii)
        .other          _Z13sum_v4_kernelILi2EEvPKfPfiii,@"STO_CUDA_ENTRY STV_DEFAULT"
_Z13sum_v4_kernelILi2EEvPKfPfiii:
.text._Z13sum_v4_kernelILi2EEvPKfPfiii:
        /* <DEDUP_REMOVED lines=59> */
.L_x_40:
        /* <DEDUP_REMOVED lines=10> */
.L_x_39:
[----:B------:R-:W-:Y:S05]  /*0450*/  BSYNC.RECONVERGENT B1 ;  /* 0x0000000000017941 */ /* 0x000fea0003800200 */
.L_x_38:
[----:B------:R-:W-:Y:S05]  /*0460*/  @!P1 BRA `(.L_x_37) ;  /* 0x0000000000989947 */ /* 0x000fea0003800000 */
.L_x_41:
        /* <DEDUP_REMOVED lines=38> */
.L_x_37:
[----:B------:R-:W-:Y:S05]  /*06d0*/  BSYNC.RECONVERGENT B0 ;  /* 0x0000000000007941 */ /* 0x000fea0003800200 */
.L_x_36:
        /* <DEDUP_REMOVED lines=9> */
.L_x_43:
        /* <DEDUP_REMOVED lines=11> */
.L_x_42:
[----:B------:R-:W-:Y:S05]  /*0820*/  @P1 EXIT ;  /* 0x000000000000194d */ /* 0x000fea0003800000 */
[----:B------:R-:W-:Y:S01]  /*0830*/  LDS R2, [R5+0x40] ;  /* 0x0000400005027984 */ /* 0x000fe20000000800 */
[----:B------:R-:W-:-:S03]  /*0840*/  ISETP.NE.AND P0, PT, R6, RZ, PT ;  /* 0x000000ff0600720c */ /* 0x000fc60003f05270 */
[----:B------:R-:W1:Y:S02]  /*0850*/  LDS R3, [R5] ;  /* 0x0000000005037984 */ /* 0x000e640000000800 */
[----:B-1----:R-:W-:-:S05]  /*0860*/  FADD R2, R2, R3 ;  /* 0x0000000302027221 */ /* 0x002fca0000000000 */
[----:B------:R-:W-:Y:S01]  /*0870*/  STS [R5], R2 ;  /* 0x0000000205007388 */ /* 0x000fe20000000800 */
[----:B------:R-:W-:-:S03]  /*0880*/  NOP ;  /* 0x0000000000007918 */ /* 0x000fc60000000000 */
[----:B------:R-:W-:Y:S04]  /*0890*/  LDS R3, [R5+0x20] ;  /* 0x0000200005037984 */ /* 0x000fe80000000800 */
        /* <DEDUP_REMOVED lines=17> */
[----:B------:R1:W-:Y:S01]  /*09b0*/  STS [R5], R4 ;  /* 0x0000000405007388 */ /* 0x0003e20000000800 */
[----:B------:R-:W-:Y:S01]  /*09c0*/  NOP ;  /* 0x0000000000007918 */ /* 0x000fe20000000000 */
[----:B------:R-:W-:Y:S05]  /*09d0*/  @P0 EXIT ;  /* 0x000000000000094d */ /* 0x000fea0003800000 */
[----:B01----:R-:W0:Y:S01]  /*09e0*/  LDS R5, [R5] ;  /* 0x0000000005057984 */ /* 0x003e220000000800 */
[----:B------:R-:W1:Y:S02]  /*09f0*/  LDC.64 R2, c[0x0][0x388] ;  /* 0x0000e200ff027b82 */ /* 0x000e640000000a00 */
[----:B-1----:R-:W-:-:S05]  /*0a00*/  IMAD.WIDE.U32 R2, R0, 0x4, R2 ;  /* 0x0000000400027825 */ /* 0x002fca00078e0002 */
[----:B0-----:R-:W-:Y:S01]  /*0a10*/  REDG.E.ADD.F32.FTZ.RN.STRONG.GPU desc[UR6][R2.64], R5 ;  /* 0x00000005020079a6 */ /* 0x001fe2000c12f306 */
[----:B------:R-:W-:Y:S05]  /*0a20*/  EXIT ;  /* 0x000000000000794d */ /* 0x000fea0003800000 */
.L_x_44:
        /* <DEDUP_REMOVED lines=13> */
.L_x_76:


//--------------------- .text._Z13sum_v4_kernelILi1EEvPKfPfiii --------------------------
	.section	.text._Z13sum_v4_kernelILi1EEvPKfPfiii,"ax",@progbits
	.align	128
        .global         _Z13sum_v4_kernelILi1EEvPKfPfiii
        .type           _Z13sum_v4_kernelILi1EEvPKfPfiii,@function
        .size           _Z13sum_v4_kernelILi1EEvPKfPfiii,(.L_x_77 - _Z13sum_v4_kernelILi1EEvPKfPfiii)
        .other          _Z13sum_v4_kernelILi1EEvPKfPfiii,@"STO_CUDA_ENTRY STV_DEFAULT"
_Z13sum_v4_kernelILi1EEvPKfPfiii:
.text._Z13sum_v4_kernelILi1EEvPKfPfiii:
        /* <DEDUP_REMOVED lines=59> */
.L_x_49:
        /* <DEDUP_REMOVED lines=10> */
.L_x_48:
[----:B------:R-:W-:Y:S05]  /*0450*/  BSYNC.RECONVERGENT B1 ;  /* 0x0000000000017941 */ /* 0x000fea0003800200 */
.L_x_47:
[----:B------:R-:W-:Y:S05]  /*0460*/  @!P1 BRA `(.L_x_46) ;  /* 0x0000000000989947 */ /* 0x000fea0003800000 */
.L_x_50:
        /* <DEDUP_REMOVED lines=38> */
.L_x_46:
[----:B------:R-:W-:Y:S05]  /*06d0*/  BSYNC.RECONVERGENT B0 ;  /* 0x0000000000007941 */ /* 0x000fea0003800200 */
.L_x_45:
        /* <DEDUP_REMOVED lines=9> */
.L_x_52:
        /* <DEDUP_REMOVED lines=11> */
.L_x_51:
[----:B------:R-:W-:Y:S05]  /*0820*/  @P1 EXIT ;  /* 0x000000000000194d */ /* 0x000fea0003800000 */
[----:B------:R-:W-:Y:S01]  /*0830*/  LDS R2, [R3+0x40] ;  /* 0x0000400003027984 */ /* 0x000fe20000000800 */
[----:B------:R-:W-:-:S03]  /*0840*/  ISETP.NE.AND P0, PT, R6, RZ, PT ;  /* 0x000000ff0600720c */ /* 0x000fc60003f05270 */
[----:B------:R-:W1:Y:S02]  /*0850*/  LDS R5, [R3] ;  /* 0x0000000003057984 */ /* 0x000e640000000800 */
[----:B-1----:R-:W-:-:S05]  /*0860*/  FADD R2, R2, R5 ;  /* 0x0000000502027221 */ /* 0x002fca0000000000 */
[----:B------:R-:W-:Y:S04]  /*0870*/  STS [R3], R2 ;  /* 0x0000000203007388 */ /* 0x000fe80000000800 */
[----:B------:R-:W-:Y:S04]  /*0880*/  LDS R4, [R3+0x20] ;  /* 0x0000200003047984 */ /* 0x000fe80000000800 */
        /* <DEDUP_REMOVED lines=14> */
[----:B------:R1:W-:Y:S04]  /*0970*/  STS [R3], R2 ;  /* 0x0000000203007388 */ /* 0x0003e80000000800 */
[----:B------:R1:W2:Y:S01]  /*0980*/  LDS R5, [R3] ;  /* 0x0000000003057984 */ /* 0x0002a20000000800 */
[----:B------:R-:W-:Y:S05]  /*0990*/  @P0 EXIT ;  /* 0x000000000000094d */ /* 0x000fea0003800000 */
[----:B01----:R-:W0:Y:S02]  /*09a0*/  LDC.64 R2, c[0x0][0x388] ;  /* 0x0000e200ff027b82 */ /* 0x003e240000000a00 */
[----:B0-----:R-:W-:-:S05]  /*09b0*/  IMAD.WIDE.U32 R2, R0, 0x4, R2 ;  /* 0x0000000400027825 */ /* 0x001fca00078e0002 */
[----:B--2---:R-:W-:Y:S01]  /*09c0*/  REDG.E.ADD.F32.FTZ.RN.STRONG.GPU desc[UR6][R2.64], R5 ;  /* 0x00000005020079a6 */ /* 0x004fe2000c12f306 */
[----:B------:R-:W-:Y:S05]  /*09d0*/  EXIT ;  /* 0x000000000000794d */ /* 0x000fea0003800000 */
.L_x_53:
        /* <DEDUP_REMOVED lines=10> */
.L_x_77:


//--------------------- .text._Z13sum_v3_kernelPKfPfiii --------------------------
	.section	.text._Z13sum_v3_kernelPKfPfiii,"ax",@progbits
	.align	128
        .global         _Z13sum_v3_kernelPKfPfiii
        .type           _Z13sum_v3_kernelPKfPfiii,@function
        .size           _Z13sum_v3_kernelPKfPfiii,(.L_x_78 - _Z13sum_v3_kernelPKfPfiii)
        .other          _Z13sum_v3_kernelPKfPfiii,@"STO_CUDA_ENTRY STV_DEFAULT"
_Z13sum_v3_kernelPKfPfiii:
.text._Z13sum_v3_kernelPKfPfiii:
        /* <DEDUP_REMOVED lines=23> */
[----:B------:R-:W-:Y:S01]  /*0170*/  IMAD.MOV.U32 R14, RZ, RZ, RZ ;  /* 0x000000ffff0e7224 */ /* 0x000fe200078e00ff */
[C---:B------:R-:W-:Y:S01]  /*0180*/  ISETP.GE.U32.AND P0, PT, R4.reuse, UR8, PT ;  /* 0x0000000804007c0c */ /* 0x040fe2000bf06070 */
[----:B------:R-:W-:Y:S01]  /*0190*/  IMAD.MOV.U32 R18, RZ, RZ, R6 ;  /* 0x000000ffff127224 */ /* 0x000fe200078e0006 */
[----:B------:R-:W-:Y:S02]  /*01a0*/  VIMNMX.U32 R5, PT, PT, R4, UR8, !PT ;  /* 0x0000000804057c48 */ /* 0x000fe4000ffe0000 */
[----:B------:R-:W-:Y:S01]  /*01b0*/  SEL R10, RZ, 0x1, P0 ;  /* 0x00000001ff0a7807 */ /* 0x000fe20000000000 */
[----:B0-----:R-:W0:Y:S03]  /*01c0*/  MUFU.RCP R11, R11 ;  /* 0x0000000b000b7308 */ /* 0x001e260000001000 */
[----:B------:R-:W-:Y:S01]  /*01d0*/  IADD3 R4, PT, PT, R5, -R4, -R10 ;  /* 0x8000000405047210 */ /* 0x000fe20007ffe80a */
[----:B0-----:R-:W-:-:S04]  /*01e0*/  VIADD R2, R11, 0xffffffe ;  /* 0x0ffffffe0b027836 */ /* 0x001fc80000000000 */
[----:B------:R0:W1:Y:S02]  /*01f0*/  F2I.FTZ.U32.TRUNC.NTZ R3, R2 ;  /* 0x0000000200037305 */ /* 0x000064000021f000 */
[----:B0-----:R-:W-:Y:S02]  /*0200*/  IMAD.MOV.U32 R2, RZ, RZ, RZ ;  /* 0x000000ffff027224 */ /* 0x001fe400078e00ff */
        /* <DEDUP_REMOVED lines=10> */
[----:B------:R-:W-:-:S04]  /*02b0*/  @!P2 LOP3.LUT R3, RZ, R9, RZ, 0x33, !PT ;  /* 0x00000009ff03a212 */ /* 0x000fc800078e33ff */
[----:B------:R-:W-:-:S04]  /*02c0*/  IADD3 R2, PT, PT, R10, R3, RZ ;  /* 0x000000030a027210 */ /* 0x000fc80007ffe0ff */
        /* <DEDUP_REMOVED lines=12> */
[----:B------:R-:W-:Y:S01]  /*0390*/  LEA.HI.X R3, R3, UR5, R10, 0x2, P0 ;  /* 0x0000000503037c11 */ /* 0x000fe200080f140a */
[----:B------:R-:W-:-:S08]  /*03a0*/  IMAD.MOV R10, RZ, RZ, -R2 ;  /* 0x000000ffff0a7224 */ /* 0x000fd000078e0a02 */
.L_x_58:
[----:B------:R-:W-:Y:S02]  /*03b0*/  ISETP.GE.AND P0, PT, R18, R8, PT ;  /* 0x000000081200720c */ /* 0x000fe40003f06270 */
[----:B------:R-:W-:-:S11]  /*03c0*/  MOV R5, R3 ;  /* 0x0000000300057202 */ /* 0x000fd60000000f00 */
        /* <DEDUP_REMOVED lines=8> */
.L_x_57:
[----:B------:R-:W-:Y:S05]  /*0450*/  BSYNC.RECONVERGENT B1 ;  /* 0x0000000000017941 */ /* 0x000fea0003800200 */
.L_x_56:
[----:B------:R-:W-:Y:S05]  /*0460*/  @!P1 BRA `(.L_x_55) ;  /* 0x0000000000989947 */ /* 0x000fea0003800000 */
.L_x_59:
[----:B------:R-:W-:Y:S01]  /*0470*/  ISETP.GE.AND P3, PT, R18, R8, PT ;  /* 0x000000081200720c */ /* 0x000fe20003f66270 */
[----:B------:R-:W-:-:S04]  /*0480*/  IMAD.IADD R20, R9, 0x1, R18 ;  /* 0x0000000109147824 */ /* 0x000fc800078e0212 */
[----:B------:R-:W-:Y:S01]  /*0490*/  IMAD.IADD R22, R9, 0x1, R20 ;  /* 0x0000000109167824 */ /* 0x000fe200078e0214 */
[----:B------:R-:W-:-:S03]  /*04a0*/  ISETP.GE.AND P2, PT, R20, R8, PT ;  /* 0x000000081400720c */ /* 0x000fc60003f46270 */
[----:B------:R-:W-:Y:S01]  /*04b0*/  IMAD.IADD R16, R9, 0x1, R22 ;  /* 0x0000000109107824 */ /* 0x000fe200078e0216 */
[----:B------:R-:W-:-:S03]  /*04c0*/  ISETP.GE.AND P0, PT, R22, R8, PT ;  /* 0x000000081600720c */ /* 0x000fc60003f06270 */
[----:B------:R-:W0:Y:S01]  /*04d0*/  @!P3 LDC.64 R12, c[0x0][0x380] ;  /* 0x0000e000ff0cbb82 */ /* 0x000e220000000a00 */
[----:B------:R-:W-:Y:S02]  /*04e0*/  ISETP.GE.AND P1, PT, R16, R8, PT ;  /* 0x000000081000720c */ /* 0x000fe40003f26270 */
[----:B------:R-:W-:-:S03]  /*04f0*/  @!P3 IADD3 R18, P4, PT, R7, R18, RZ ;  /* 0x000000120712b210 */ /* 0x000fc60007f9e0ff */
[----:B------:R-:W-:Y:S02]  /*0500*/  @!P2 IADD3 R17, P5, PT, R7, R20, RZ ;  /* 0x000000140711a210 */ /* 0x000fe40007fbe0ff */
[----:B------:R-:W1:Y:S01]  /*0510*/  @!P2 LDC.64 R10, c[0x0][0x380] ;  /* 0x0000e000ff0aab82 */ /* 0x000e620000000a00 */
[----:B------:R-:W-:Y:S01]  /*0520*/  @!P3 IMAD.X R19, RZ, RZ, R15, P4 ;  /* 0x000000ffff13b224 */ /* 0x000fe200020e060f */
[----:B------:R-:W-:-:S06]  /*0530*/  @!P2 IADD3.X R20, PT, PT, RZ, R15, RZ, P5, !PT ;  /* 0x0000000fff14a210 */ /* 0x000fcc0002ffe4ff */
        /* <DEDUP_REMOVED lines=25> */
.L_x_55:
[----:B------:R-:W-:Y:S05]  /*06d0*/  BSYNC.RECONVERGENT B0 ;  /* 0x0000000000007941 */ /* 0x000fea0003800200 */
.L_x_54:
[----:B------:R-:W0:Y:S01]  /*06e0*/  S2UR UR5, SR_CgaCtaId ;  /* 0x00000000000579c3 */ /* 0x000e220000008800 */
[----:B------:R-:W-:Y:S01]  /*06f0*/  UMOV UR4, 0x400 ;  /* 0x0000040000047882 */ /* 0x000fe20000000000 */
[----:B------:R-:W-:Y:S02]  /*0700*/  ISETP.GE.U32.AND P0, PT, R9, 0x2, PT ;  /* 0x000000020900780c */ /* 0x000fe40003f06070 */
[----:B------:R-:W-:Y:S01]  /*0710*/  ISETP.NE.AND P1, PT, R6, RZ, PT ;  /* 0x000000ff0600720c */ /* 0x000fe20003f25270 */
[----:B0-----:R-:W-:-:S06]  /*0720*/  ULEA UR4, UR5, UR4, 0x18 ;  /* 0x0000000405047291 */ /* 0x001fcc000f8ec0ff */
[----:B------:R-:W-:-:S05]  /*0730*/  LEA R3, R6, UR4, 0x2 ;  /* 0x0000000406037c11 */ /* 0x000fca000f8e10ff */
[----:B------:R0:W-:Y:S01]  /*0740*/  STS [R3], R14 ;  /* 0x0000000e03007388 */ /* 0x0001e20000000800 */
[----:B------:R-:W-:Y:S06]  /*0750*/  BAR.SYNC.DEFER_BLOCKING 0x0 ;  /* 0x0000000000007b1d */ /* 0x000fec0000010000 */
[----:B------:R-:W-:Y:S05]  /*0760*/  @!P0 BRA `(.L_x_60) ;  /* 0x00000000002c8947 */ /* 0x000fea0003800000 */
.L_x_61:
        /* <DEDUP_REMOVED lines=11> */
.L_x_60:
[----:B------:R-:W-:Y:S05]  /*0820*/  @P1 EXIT ;  /* 0x000000000000194d */ /* 0x000fea0003800000 */
[----:B------:R-:W1:Y:S01]  /*0830*/  S2UR UR5, SR_CgaCtaId ;  /* 0x00000000000579c3 */ /* 0x000e620000008800 */
[----:B------:R-:W-:-:S07]  /*0840*/  UMOV UR4, 0x400 ;  /* 0x0000040000047882 */ /* 0x000fce0000000000 */
[----:B0-----:R-:W0:Y:S01]  /*0850*/  LDC.64 R2, c[0x0][0x388] ;  /* 0x0000e200ff027b82 */ /* 0x001e220000000a00 */
[----:B-1----:R-:W-:Y:S01]  /*0860*/  ULEA UR4, UR5, UR4, 0x18 ;  /* 0x0000000405047291 */ /* 0x002fe2000f8ec0ff */
[----:B0-----:R-:W-:-:S08]  /*0870*/  IMAD.WIDE.U32 R2, R0, 0x4, R2 ;  /* 0x0000000400027825 */ /* 0x001fd000078e0002 */
[----:B------:R-:W0:Y:S04]  /*0880*/  LDS R5, [UR4] ;  /* 0x00000004ff057984 */ /* 0x000e280008000800 */
[----:B0-----:R-:W-:Y:S01]  /*0890*/  REDG.E.ADD.F32.FTZ.RN.STRONG.GPU desc[UR6][R2.64], R5 ;  /* 0x00000005020079a6 */ /* 0x001fe2000c12f306 */
[----:B------:R-:W-:Y:S05]  /*08a0*/  EXIT ;  /* 0x000000000000794d */ /* 0x000fea0003800000 */
.L_x_62:
        /* <DEDUP_REMOVED lines=13> */
.L_x_78:


//--------------------- .text._Z13sum_v2_kernelPKfPfii --------------------------
	.section	.text._Z13sum_v2_kernelPKfPfii,"ax",@progbits
	.align	128
        .global         _Z13sum_v2_kernelPKfPfii
        .type           _Z13sum_v2_kernelPKfPfii,@function
        .size           _Z13sum_v2_kernelPKfPfii,(.L_x_79 - _Z13sum_v2_kernelPKfPfii)
        .other          _Z13sum_v2_kernelPKfPfii,@"STO_CUDA_ENTRY STV_DEFAULT"
_Z13sum_v2_kernelPKfPfii:
.text._Z13sum_v2_kernelPKfPfii:
[----:B------:R-:W-:Y:S01]  /*0000*/  LDC R1, c[0x0][0x37c] ;  /* 0x0000df00ff017b82 */ /* 0x000fe20000000800 */
[----:B------:R-:W0:Y:S01]  /*0010*/  S2R R6, SR_TID.X ;  /* 0x0000000000067919 */ /* 0x000e220000002100 */
[----:B------:R-:W0:Y:S01]  /*0020*/  LDCU UR8, c[0x0][0x360] ;  /* 0x00006c00ff0877ac */ /* 0x000e220008000800 */
[----:B------:R-:W0:Y:S01]  /*0030*/  S2R R3, SR_CTAID.X ;  /* 0x0000000000037919 */ /* 0x000e220000002500 */
[----:B------:R-:W1:Y:S01]  /*0040*/  LDCU UR4, c[0x0][0x394] ;  /* 0x00007280ff0477ac */ /* 0x000e620008000800 */
[----:B------:R-:W2:Y:S01]  /*0050*/  S2R R7, SR_CTAID.Y ;  /* 0x0000000000077919 */ /* 0x000ea20000002600 */
[----:B------:R-:W3:Y:S01]  /*0060*/  LDCU.64 UR6, c[0x0][0x358] ;  /* 0x00006b00ff0677ac */ /* 0x000ee20008000a00 */
[----:B0-----:R-:W-:-:S05]  /*0070*/  IMAD R0, R3, UR8, R6 ;  /* 0x0000000803007c24 */ /* 0x001fca000f8e0206 */
[----:B-1----:R-:W-:-:S13]  /*0080*/  ISETP.GE.AND P0, PT, R0, UR4, PT ;  /* 0x0000000400007c0c */ /* 0x002fda000bf06270 */
[----:B------:R-:W0:Y:S01]  /*0090*/  @!P0 LDC.64 R4, c[0x0][0x380] ;  /* 0x0000e000ff048b82 */ /* 0x000e220000000a00 */
[----:B--2---:R-:W-:Y:S01]  /*00a0*/  @!P0 IMAD R3, R7, UR4, RZ ;  /* 0x0000000407038c24 */ /* 0x004fe2000f8e02ff */
[----:B------:R-:W-:-:S04]  /*00b0*/  @!P0 SHF.R.S32.HI R2, RZ, 0x1f, R0 ;  /* 0x0000001fff028819 */ /* 0x000fc80000011400 */
[----:B------:R-:W-:-:S04]  /*00c0*/  @!P0 IADD3 R0, P1, PT, R0, R3, RZ ;  /* 0x0000000300008210 */ /* 0x000fc80007f3e0ff */
[----:B------:R-:W-:Y:S02]  /*00d0*/  @!P0 LEA.HI.X.SX32 R3, R3, R2, 0x1, P1 ;  /* 0x0000000203038211 */ /* 0x000fe400008f0eff */
[----:B0-----:R-:W-:Y:S01]  /*00e0*/  @!P0 LEA R2, P1, R0, R4, 0x2 ;  /* 0x0000000400028211 */ /* 0x001fe200078210ff */
[----:B------:R-:W-:-:S03]  /*00f0*/  IMAD.MOV.U32 R4, RZ, RZ, RZ ;  /* 0x000000ffff047224 */ /* 0x000fc600078e00ff */
[----:B------:R-:W-:-:S05]  /*0100*/  @!P0 LEA.HI.X R3, R0, R5, R3, 0x2, P1 ;  /* 0x0000000500038211 */ /* 0x000fca00008f1403 */
[----:B---3--:R-:W2:Y:S01]  /*0110*/  @!P0 LDG.E R4, desc[UR6][R2.64] ;  /* 0x0000000602048981 */ /* 0x008ea2000c1e1900 */
[----:B------:R-:W0:Y:S01]  /*0120*/  S2UR UR5, SR_CgaCtaId ;  /* 0x00000000000579c3 */ /* 0x000e220000008800 */
[----:B------:R-:W-:Y:S01]  /*0130*/  IMAD.U32 R0, RZ, RZ, UR8 ;  /* 0x00000008ff007e24 */ /* 0x000fe2000f8e00ff */
[----:B------:R-:W-:Y:S01]  /*0140*/  UMOV UR4, 0x400 ;  /* 0x0000040000047882 */ /* 0x000fe20000000000 */
[----:B------:R-:W-:-:S03]  /*0150*/  ISETP.NE.AND P0, PT, R6, RZ, PT ;  /* 0x000000ff0600720c */ /* 0x000fc60003f05270 */
[----:B------:R-:W-:Y:S01]  /*0160*/  ISETP.GE.U32.AND P1, PT, R0, 0x2, PT ;  /* 0x000000020000780c */ /* 0x000fe20003f26070 */
[----:B0-----:R-:W-:-:S06]  /*0170*/  ULEA UR4, UR5, UR4, 0x18 ;  /* 0x0000000405047291 */ /* 0x001fcc000f8ec0ff */
[----:B------:R-:W-:-:S05]  /*0180*/  LEA R5, R6, UR4, 0x2 ;  /* 0x0000000406057c11 */ /* 0x000fca000f8e10ff */
[----:B--2---:R0:W-:Y:S01]  /*0190*/  STS [R5], R4 ;  /* 0x0000000405007388 */ /* 0x0041e20000000800 */
[----:B------:R-:W-:Y:S06]  /*01a0*/  BAR.SYNC.DEFER_BLOCKING 0x0 ;  /* 0x0000000000007b1d */ /* 0x000fec0000010000 */
[----:B------:R-:W-:Y:S05]  /*01b0*/  @!P1 BRA `(.L_x_63) ;  /* 0x00000000002c9947 */ /* 0x000fea0003800000 */
.L_x_64:
[----:B------:R-:W-:-:S04]  /*01c0*/  SHF.R.U32.HI R8, RZ, 0x1, R0 ;  /* 0x00000001ff087819 */ /* 0x000fc80000011600 */
[----:B------:R-:W-:-:S13]  /*01d0*/  ISETP.GE.U32.AND P1, PT, R6, R8, PT ;  /* 0x000000080600720c */ /* 0x000fda0003f26070 */
[----:B------:R-:W-:Y:S01]  /*01e0*/  @!P1 IMAD R2, R8, 0x4, R5 ;  /* 0x0000000408029824 */ /* 0x000fe200078e0205 */
[----:B------:R-:W-:Y:S05]  /*01f0*/  @!P1 LDS R3, [R5] ;  /* 0x0000000005039984 */ /* 0x000fea0000000800 */
[----:B------:R-:W0:Y:S02]  /*0200*/  @!P1 LDS R2, [R2] ;  /* 0x0000000002029984 */ /* 0x000e240000000800 */
[----:B0-----:R-:W-:-:S05]  /*0210*/  @!P1 FADD R4, R2, R3 ;  /* 0x0000000302049221 */ /* 0x001fca0000000000 */
[----:B------:R1:W-:Y:S01]  /*0220*/  @!P1 STS [R5], R4 ;  /* 0x0000000405009388 */ /* 0x0003e20000000800 */
[----:B------:R-:W-:Y:S01]  /*0230*/  BAR.SYNC.DEFER_BLOCKING 0x0 ;  /* 0x0000000000007b1d */ /* 0x000fe20000010000 */
[----:B------:R-:W-:Y:S01]  /*0240*/  ISETP.GT.U32.AND P1, PT, R0, 0x3, PT ;  /* 0x000000030000780c */ /* 0x000fe20003f24070 */
[----:B------:R-:W-:-:S12]  /*0250*/  IMAD.MOV.U32 R0, RZ, RZ, R8 ;  /* 0x000000ffff007224 */ /* 0x000fd800078e0008 */
[----:B-1----:R-:W-:Y:S05]  /*0260*/  @P1 BRA `(.L_x_64) ;  /* 0xfffffffc00d41947 */ /* 0x002fea000383ffff */
.L_x_63:
[----:B------:R-:W-:Y:S05]  /*0270*/  @P0 EXIT ;  /* 0x000000000000094d */ /* 0x000fea0003800000 */
[----:B------:R-:W1:Y:S01]  /*0280*/  S2UR UR5, SR_CgaCtaId ;  /* 0x00000000000579c3 */ /* 0x000e620000008800 */
[----:B------:R-:W-:-:S07]  /*0290*/  UMOV UR4, 0x400 ;  /* 0x0000040000047882 */ /* 0x000fce0000000000 */
[----:B------:R-:W2:Y:S01]  /*02a0*/  LDC.64 R2, c[0x0][0x388] ;  /* 0x0000e200ff027b82 */ /* 0x000ea20000000a00 */
[----:B-1----:R-:W-:Y:S01]  /*02b0*/  ULEA UR4, UR5, UR4, 0x18 ;  /* 0x0000000405047291 */ /* 0x002fe2000f8ec0ff */
[----:B--2---:R-:W-:-:S08]  /*02c0*/  IMAD.WIDE.U32 R2, R7, 0x4, R2 ;  /* 0x0000000407027825 */ /* 0x004fd000078e0002 */
[----:B0-----:R-:W0:Y:S04]  /*02d0*/  LDS R5, [UR4] ;  /* 0x00000004ff057984 */ /* 0x001e280008000800 */
[----:B0-----:R-:W-:Y:S01]  /*02e0*/  REDG.E.ADD.F32.FTZ.RN.STRONG.GPU desc[UR6][R2.64], R5 ;  /* 0x00000005020079a6 */ /* 0x001fe2000c12f306 */
[----:B------:R-:W-:Y:S05]  /*02f0*/  EXIT ;  /* 0x000000000000794d */ /* 0x000fea0003800000 */
.L_x_65:
        /* <DEDUP_REMOVED lines=16> */
.L_x_79:


//--------------------- .text._Z13sum_v1_kernelPKfPfii --------------------------
	.section	.text._Z13sum_v1_kernelPKfPfii,"ax",@progbits
	.align	128
        .global         _Z13sum_v1_kernelPKfPfii
        .type           _Z13sum_v1_kernelPKfPfii,@function
        .size           _Z13sum_v1_kernelPKfPfii,(.L_x_80 - _Z13sum_v1_kernelPKfPfii)
        .other          _Z13sum_v1_kernelPKfPfii,@"STO_CUDA_ENTRY STV_DEFAULT"
_Z13sum_v1_kernelPKfPfii:
.text._Z13sum_v1_kernelPKfPfii:
[----:B------:R-:W-:Y:S01]  /*0000*/  LDC R1, c[0x0][0x37c] ;  /* 0x0000df00ff017b82 */ /* 0x000fe20000000800 */
[----:B------:R-:W0:Y:S07]  /*0010*/  S2R R3, SR_TID.X ;  /* 0x0000000000037919 */ /* 0x000e2e0000002100 */
[----:B------:R-:W0:Y:S01]  /*0020*/  S2UR UR4, SR_CTAID.X ;  /* 0x00000000000479c3 */ /* 0x000e220000002500 */
[----:B------:R-:W1:Y:S07]  /*0030*/  LDCU UR5, c[0x0][0x390] ;  /* 0x00007200ff0577ac */ /* 0x000e6e0008000800 */
[----:B------:R-:W0:Y:S02]  /*0040*/  LDC R4, c[0x0][0x360] ;  /* 0x0000d800ff047b82 */ /* 0x000e240000000800 */
[----:B0-----:R-:W-:-:S05]  /*0050*/  IMAD R4, R4, UR4, R3 ;  /* 0x0000000404047c24 */ /* 0x001fca000f8e0203 */
[----:B-1----:R-:W-:-:S13]  /*0060*/  ISETP.GE.AND P0, PT, R4, UR5, PT ;  /* 0x0000000504007c0c */ /* 0x002fda000bf06270 */
[----:B------:R-:W-:Y:S05]  /*0070*/  @P0 EXIT ;  /* 0x000000000000094d */ /* 0x000fea0003800000 */
[----:B------:R-:W0:Y:S01]  /*0080*/  LDCU UR5, c[0x0][0x394] ;  /* 0x00007280ff0577ac */ /* 0x000e220008000800 */
[----:B------:R-:W-:Y:S01]  /*0090*/  HFMA2 R0, -RZ, RZ, 0, 0 ;  /* 0x00000000ff007431 */ /* 0x000fe200000001ff */
[----:B------:R-:W1:Y:S01]  /*00a0*/  LDCU.64 UR8, c[0x0][0x358] ;  /* 0x00006b00ff0877ac */ /* 0x000e620008000a00 */
[----:B0-----:R-:W-:-:S09]  /*00b0*/  UISETP.GE.AND UP0, UPT, UR5, 0x1, UPT ;  /* 0x000000010500788c */ /* 0x001fd2000bf06270 */
[----:B-1----:R-:W-:Y:S05]  /*00c0*/  BRA.U !UP0, `(.L_x_66) ;  /* 0x0000000d08307547 */ /* 0x002fea000b800000 */
[----:B------:R-:W-:Y:S02]  /*00d0*/  UISETP.GE.U32.AND UP1, UPT, UR5, 0x10, UPT ;  /* 0x000000100500788c */ /* 0x000fe4000bf26070 */
[----:B------:R-:W-:Y:S01]  /*00e0*/  IMAD R6, R4, UR5, RZ ;  /* 0x0000000504067c24 */ /* 0x000fe2000f8e02ff */
[----:B------:R-:W-:Y:S01]  /*00f0*/  ULOP3.LUT UR6, UR5, 0xf, URZ, 0xc0, !UPT ;  /* 0x0000000f05067892 */ /* 0x000fe2000f8ec0ff */
[----:B------:R-:W-:Y:S01]  /*0100*/  MOV R5, RZ ;  /* 0x000000ff00057202 */ /* 0x000fe20000000f00 */
[----:B------:R-:W-:Y:S01]  /*0110*/  UMOV UR4, URZ ;  /* 0x000000ff00047c82 */ /* 0x000fe20008000000 */
[----:B------:R-:W-:Y:S01]  /*0120*/  MOV R0, RZ ;  /* 0x000000ff00007202 */ /* 0x000fe20000000f00 */
[----:B------:R-:W-:Y:S01]  /*0130*/  UISETP.NE.AND UP0, UPT, UR6, URZ, UPT ;  /* 0x000000ff0600728c */ /* 0x000fe2000bf05270 */
[----:B------:R-:W-:Y:S01]  /*0140*/  SHF.R.S32.HI R7, RZ, 0x1f, R6 ;  /* 0x0000001fff077819 */ /* 0x000fe20000011406 */
[----:B------:R-:W-:Y:S09]  /*0150*/  BRA.U !UP1, `(.L_x_67) ;  /* 0x0000000509747547 */ /* 0x000ff2000b800000 */
[----:B------:R-:W0:Y:S01]  /*0160*/  LDCU.64 UR10, c[0x0][0x380] ;  /* 0x00007000ff0a77ac */ /* 0x000e220008000a00 */
[----:B------:R-:W-:Y:S01]  /*0170*/  MOV R5, RZ ;  /* 0x000000ff00057202 */ /* 0x000fe20000000f00 */
[----:B------:R-:W-:-:S04]  /*0180*/  ULOP3.LUT UR4, UR5, 0x7ffffff0, URZ, 0xc0, !UPT ;  /* 0x7ffffff005047892 */ /* 0x000fc8000f8ec0ff */
[----:B------:R-:W-:Y:S01]  /*0190*/  UIADD3 UR7, UPT, UPT, -UR4, URZ, URZ ;  /* 0x000000ff04077290 */ /* 0x000fe2000fffe1ff */
[----:B0-----:R-:W-:-:S04]  /*01a0*/  LEA R2, P0, R6, UR10, 0x2 ;  /* 0x0000000a06027c11 */ /* 0x001fc8000f8010ff */
[----:B------:R-:W-:Y:S02]  /*01b0*/  IADD3 R2, P1, PT, R2, 0x20, RZ ;  /* 0x0000002002027810 */ /* 0x000fe40007f3e0ff */
[----:B------:R-:W-:-:S04]  /*01c0*/  LEA.HI.X R3, R6, UR11, R7, 0x2, P0 ;  /* 0x0000000b06037c11 */ /* 0x000fc800080f1407 */
[----:B------:R-:W-:-:S07]  /*01d0*/  IADD3.X R3, PT, PT, RZ, R3, RZ, P1, !PT ;  /* 0x00000003ff037210 */ /* 0x000fce0000ffe4ff */
.L_x_68:
[----:B------:R-:W2:Y:S04]  /*01e0*/  LDG.E R22, desc[UR8][R2.64+-0x20] ;  /* 0xffffe00802167981 */ /* 0x000ea8000c1e1900 */
[----:B------:R-:W3:Y:S04]  /*01f0*/  LDG.E R25, desc[UR8][R2.64+-0x1c] ;  /* 0xffffe40802197981 */ /* 0x000ee8000c1e1900 */
[----:B------:R-:W4:Y:S04]  /*0200*/  LDG.E R21, desc[UR8][R2.64+-0x18] ;  /* 0xffffe80802157981 */ /* 0x000f28000c1e1900 */
[----:B------:R-:W5:Y:S04]  /*0210*/  LDG.E R20, desc[UR8][R2.64+-0x14] ;  /* 0xffffec0802147981 */ /* 0x000f68000c1e1900 */
        /* <DEDUP_REMOVED lines=11> */
[----:B------:R0:W5:Y:S01]  /*02d0*/  LDG.E R8, desc[UR8][R2.64+0x1c] ;  /* 0x00001c0802087981 */ /* 0x000162000c1e1900 */
[----:B------:R-:W-:-:S04]  /*02e0*/  UIADD3 UR7, UPT, UPT, UR7, 0x10, URZ ;  /* 0x0000001007077890 */ /* 0x000fc8000fffe0ff */
[----:B------:R-:W-:Y:S01]  /*02f0*/  UISETP.NE.AND UP1, UPT, UR7, URZ, UPT ;  /* 0x000000ff0700728c */ /* 0x000fe2000bf25270 */
[----:B0-----:R-:W-:-:S04]  /*0300*/  IADD3 R2, P0, PT, R2, 0x40, RZ ;  /* 0x0000004002027810 */ /* 0x001fc80007f1e0ff */
[----:B------:R-:W-:Y:S01]  /*0310*/  IADD3.X R3, PT, PT, RZ, R3, RZ, P0, !PT ;  /* 0x00000003ff037210 */ /* 0x000fe200007fe4ff */
[----:B--2---:R-:W-:-:S04]  /*0320*/  FADD R5, R22, -R5 ;  /* 0x8000000516057221 */ /* 0x004fc80000000000 */
[----:B------:R-:W-:-:S04]  /*0330*/  FADD R23, R5, R0 ;  /* 0x0000000005177221 */ /* 0x000fc80000000000 */
[----:B------:R-:W-:-:S04]  /*0340*/  FADD R0, R23, -R0 ;  /* 0x8000000017007221 */ /* 0x000fc80000000000 */
[----:B------:R-:W-:-:S04]  /*0350*/  FADD R0, -R5, R0 ;  /* 0x0000000005007221 */ /* 0x000fc80000000100 */
[----:B---3--:R-:W-:-:S04]  /*0360*/  FADD R0, -R0, R25 ;  /* 0x0000001900007221 */ /* 0x008fc80000000100 */
[----:B------:R-:W-:-:S04]  /*0370*/  FADD R22, R23, R0 ;  /* 0x0000000017167221 */ /* 0x000fc80000000000 */
[----:B------:R-:W-:-:S04]  /*0380*/  FADD R23, -R23, R22 ;  /* 0x0000001617177221 */ /* 0x000fc80000000100 */
[----:B------:R-:W-:-:S04]  /*0390*/  FADD R0, -R0, R23 ;  /* 0x0000001700007221 */ /* 0x000fc80000000100 */
[----:B----4-:R-:W-:-:S04]  /*03a0*/  FADD R21, -R0, R21 ;  /* 0x0000001500157221 */ /* 0x010fc80000000100 */
[----:B------:R-:W-:-:S04]  /*03b0*/  FADD R5, R22, R21 ;  /* 0x0000001516057221 */ /* 0x000fc80000000000 */
[----:B------:R-:W-:-:S04]  /*03c0*/  FADD R22, -R22, R5 ;  /* 0x0000000516167221 */ /* 0x000fc80000000100 */
[----:B------:R-:W-:-:S04]  /*03d0*/  FADD R21, -R21, R22 ;  /* 0x0000001615157221 */ /* 0x000fc80000000100 */
[----:B-----5:R-:W-:-:S04]  /*03e0*/  FADD R20, -R21, R20 ;  /* 0x0000001415147221 */ /* 0x020fc80000000100 */
[----:B------:R-:W-:-:S04]  /*03f0*/  FADD R0, R5, R20 ;  /* 0x0000001405007221 */ /* 0x000fc80000000000 */
[----:B------:R-:W-:-:S04]  /*0400*/  FADD R5, -R5, R0 ;  /* 0x0000000005057221 */ /* 0x000fc80000000100 */
[----:B------:R-:W-:-:S04]  /*0410*/  FADD R20, -R20, R5 ;  /* 0x0000000514147221 */ /* 0x000fc80000000100 */
[----:B------:R-:W-:-:S04]  /*0420*/  FADD R19, -R20, R19 ;  /* 0x0000001314137221 */ /* 0x000fc80000000100 */
        /* <DEDUP_REMOVED lines=46> */
[----:B------:R-:W-:Y:S01]  /*0710*/  FADD R5, -R8, R5 ;  /* 0x0000000508057221 */ /* 0x000fe20000000100 */
[----:B------:R-:W-:Y:S06]  /*0720*/  BRA.U UP1, `(.L_x_68) ;  /* 0xfffffff901ac7547 */ /* 0x000fec000b83ffff */
.L_x_67:
[----:B------:R-:W-:Y:S05]  /*0730*/  BRA.U !UP0, `(.L_x_66) ;  /* 0x0000000508947547 */ /* 0x000fea000b800000 */
[----:B------:R-:W-:Y:S02]  /*0740*/  UISETP.GE.U32.AND UP0, UPT, UR6, 0x8, UPT ;  /* 0x000000080600788c */ /* 0x000fe4000bf06070 */
[----:B------:R-:W-:-:S04]  /*0750*/  ULOP3.LUT UR7, UR5, 0x7, URZ, 0xc0, !UPT ;  /* 0x0000000705077892 */ /* 0x000fc8000f8ec0ff */
[----:B------:R-:W-:-:S03]  /*0760*/  UISETP.NE.AND UP1, UPT, UR7, URZ, UPT ;  /* 0x000000ff0700728c */ /* 0x000fc6000bf25270 */
[----:B------:R-:W-:Y:S08]  /*0770*/  BRA.U !UP0, `(.L_x_69) ;  /* 0x0000000108b87547 */ /* 0x000ff0000b800000 */
[----:B------:R-:W0:Y:S01]  /*0780*/  LDCU.64 UR10, c[0x0][0x380] ;  /* 0x00007000ff0a77ac */ /* 0x000e220008000a00 */
[----:B------:R-:W-:-:S04]  /*0790*/  IADD3 R2, P0, PT, R6, UR4, RZ ;  /* 0x0000000406027c10 */ /* 0x000fc8000ff1e0ff */
[----:B------:R-:W-:Y:S02]  /*07a0*/  IADD3.X R3, PT, PT, RZ, R7, RZ, P0, !PT ;  /* 0x00000007ff037210 */ /* 0x000fe400007fe4ff */
[----:B0-----:R-:W-:-:S04]  /*07b0*/  LEA R10, P0, R2, UR10, 0x2 ;  /* 0x0000000a020a7c11 */ /* 0x001fc8000f8010ff */
[----:B------:R-:W-:-:S05]  /*07c0*/  LEA.HI.X R11, R2, UR11, R3, 0x2, P0 ;  /* 0x0000000b020b7c11 */ /* 0x000fca00080f1403 */
[----:B------:R-:W2:Y:S04]  /*07d0*/  LDG.E R12, desc[UR8][R10.64] ;  /* 0x000000080a0c7981 */ /* 0x000ea8000c1e1900 */
[----:B------:R-:W3:Y:S04]  /*07e0*/  LDG.E R15, desc[UR8][R10.64+0x4] ;  /* 0x000004080a0f7981 */ /* 0x000ee8000c1e1900 */
[----:B------:R-:W4:Y:S04]  /*07f0*/  LDG.E R14, desc[UR8][R10.64+0x8] ;  /* 0x000008080a0e7981 */ /* 0x000f28000c1e1900 */
[----:B------:R-:W5:Y:S04]  /*0800*/  LDG.E R17, desc[UR8][R10.64+0xc] ;  /* 0x00000c080a117981 */ /* 0x000f68000c1e1900 */
[----:B------:R-:W5:Y:S04]  /*0810*/  LDG.E R8, desc[UR8][R10.64+0x10] ;  /* 0x000010080a087981 */ /* 0x000f68000c1e1900 */
[----:B------:R-:W5:Y:S04]  /*0820*/  LDG.E R3, desc[UR8][R10.64+0x14] ;  /* 0x000014080a037981 */ /* 0x000f68000c1e1900 */
[----:B------:R-:W5:Y:S04]  /*0830*/  LDG.E R2, desc[UR8][R10.64+0x18] ;  /* 0x000018080a027981 */ /* 0x000f68000c1e1900 */
[----:B------:R0:W5:Y:S01]  /*0840*/  LDG.E R9, desc[UR8][R10.64+0x1c] ;  /* 0x00001c080a097981 */ /* 0x000162000c1e1900 */
[----:B------:R-:W-:Y:S01]  /*0850*/  UIADD3 UR4, UPT, UPT, UR4, 0x8, URZ ;  /* 0x0000000804047890 */ /* 0x000fe2000fffe0ff */
[----:B--2---:R-:W-:-:S04]  /*0860*/  FADD R5, -R5, R12 ;  /* 0x0000000c05057221 */ /* 0x004fc80000000100 */
[----:B------:R-:W-:-:S04]  /*0870*/  FADD R13, R0, R5 ;  /* 0x00000005000d7221 */ /* 0x000fc80000000000 */
[----:B------:R-:W-:-:S04]  /*0880*/  FADD R0, -R0, R13 ;  /* 0x0000000d00007221 */ /* 0x000fc80000000100 */
        /* <DEDUP_REMOVED lines=14> */
[----:B0-----:R-:W-:-:S04]  /*0970*/  FADD R11, R0, R5 ;  /* 0x00000005000b7221 */ /* 0x001fc80000000000 */
        /* <DEDUP_REMOVED lines=13> */
[----:B------:R-:W-:-:S07]  /*0a50*/  FADD R5, -R8, R3 ;  /* 0x0000000308057221 */ /* 0x000fce0000000100 */
.L_x_69:
        /* <DEDUP_REMOVED lines=13> */
[----:B------:R-:W5:Y:S01]  /*0b30*/  LDG.E R13, desc[UR8][R2.64+0xc] ;  /* 0x00000c08020d7981 */ /* 0x000f62000c1e1900 */
        /* <DEDUP_REMOVED lines=16> */
[----:B------:R-:W-:-:S07]  /*0c40*/  FADD R5, -R8, R5 ;  /* 0x0000000508057221 */ /* 0x000fce0000000100 */
.L_x_70:
[----:B------:R-:W-:Y:S05]  /*0c50*/  BRA.U !UP1, `(.L_x_66) ;  /* 0x00000001094c7547 */ /* 0x000fea000b800000 */
[----:B------:R-:W0:Y:S01]  /*0c60*/  LDCU.64 UR6, c[0x0][0x380] ;  /* 0x00007000ff0677ac */ /* 0x000e220008000a00 */
[----:B------:R-:W-:Y:S01]  /*0c70*/  IADD3 R3, P0, PT, R6, UR4, RZ ;  /* 0x0000000406037c10 */ /* 0x000fe2000ff1e0ff */
[----:B------:R-:W-:-:S03]  /*0c80*/  UIADD3 UR5, UPT, UPT, -UR5, URZ, URZ ;  /* 0x000000ff05057290 */ /* 0x000fc6000fffe1ff */
[----:B------:R-:W-:Y:S02]  /*0c90*/  IADD3.X R2, PT, PT, RZ, R7, RZ, P0, !PT ;  /* 0x00000007ff027210 */ /* 0x000fe400007fe4ff */
[----:B0-----:R-:W-:-:S04]  /*0ca0*/  LEA R6, P1, R3, UR6, 0x2 ;  /* 0x0000000603067c11 */ /* 0x001fc8000f8210ff */
[----:B------:R-:W-:-:S09]  /*0cb0*/  LEA.HI.X R3, R3, UR7, R2, 0x2, P1 ;  /* 0x0000000703037c11 */ /* 0x000fd200088f1402 */
.L_x_71:
[----:B------:R-:W-:-:S06]  /*0cc0*/  MOV R2, R6 ;  /* 0x0000000600027202 */ /* 0x000fcc0000000f00 */
[----:B------:R0:W2:Y:S01]  /*0cd0*/  LDG.E R2, desc[UR8][R2.64] ;  /* 0x0000000802027981 */ /* 0x0000a2000c1e1900 */
[----:B------:R-:W-:Y:S01]  /*0ce0*/  UIADD3 UR5, UPT, UPT, UR5, 0x1, URZ ;  /* 0x0000000105057890 */ /* 0x000fe2000fffe0ff */
[----:B------:R-:W-:-:S03]  /*0cf0*/  IADD3 R6, P0, PT, R6, 0x4, RZ ;  /* 0x0000000406067810 */ /* 0x000fc60007f1e0ff */
[----:B------:R-:W-:Y:S01]  /*0d00*/  UISETP.NE.AND UP0, UPT, UR5, URZ, UPT ;  /* 0x000000ff0500728c */ /* 0x000fe2000bf05270 */
[----:B0-----:R-:W-:Y:S01]  /*0d10*/  IADD3.X R3, PT, PT, RZ, R3, RZ, P0, !PT ;  /* 0x00000003ff037210 */ /* 0x001fe200007fe4ff */
[----:B--2---:R-:W-:-:S04]  /*0d20*/  FADD R5, R2, -R5 ;  /* 0x8000000502057221 */ /* 0x004fc80000000000 */
[----:B------:R-:W-:-:S04]  /*0d30*/  FADD R7, R5, R0 ;  /* 0x0000000005077221 */ /* 0x000fc80000000000 */
[----:B------:R-:W-:-:S04]  /*0d40*/  FADD R0, R7, -R0 ;  /* 0x8000000007007221 */ /* 0x000fc80000000000 */
[----:B------:R-:W-:Y:S01]  /*0d50*/  FADD R5, -R5, R0 ;  /* 0x0000000005057221 */ /* 0x000fe20000000100 */
[----:B------:R-:W-:Y:S01]  /*0d60*/  MOV R0, R7 ;  /* 0x0000000700007202 */ /* 0x000fe20000000f00 */
[----:B------:R-:W-:Y:S06]  /*0d70*/  BRA.U UP0, `(.L_x_71) ;  /* 0xfffffffd00d07547 */ /* 0x000fec000b83ffff */
[----:B------:R-:W-:-:S07]  /*0d80*/  MOV R0, R7 ;  /* 0x0000000700007202 */ /* 0x000fce0000000f00 */
.L_x_66:
[----:B------:R-:W0:Y:S02]  /*0d90*/  LDC.64 R2, c[0x0][0x388] ;  /* 0x0000e200ff027b82 */ /* 0x000e240000000a00 */
[----:B0-----:R-:W-:-:S05]  /*0da0*/  IMAD.WIDE R4, R4, 0x4, R2 ;  /* 0x0000000404047825 */ /* 0x001fca00078e0202 */
[----:B------:R-:W-:Y:S01]  /*0db0*/  STG.E desc[UR8][R4.64], R0 ;  /* 0x0000000004007986 */ /* 0x000fe2000c101908 */
[----:B------:R-:W-:Y:S05]  /*0dc0*/  EXIT ;  /* 0x000000000000794d */ /* 0x000fea0003800000 */
.L_x_72:
        /* <DEDUP_REMOVED lines=11> */
.L_x_80:


//--------------------- .nv.shared._Z13sum_v6_kernelPKfPfiii --------------------------
	.section	.nv.shared._Z13sum_v6_kernelPKfPfiii,"aw",@nobits
	.sectionflags	@""
	.align	16
	.zero		1024


//--------------------- .nv.shared.reserved.0     --------------------------
	.section	.nv.shared.reserved.0,"aw",@nobits
	.weak		__nv_reservedSMEM_offset_0_alias
	.size		__nv_reservedSMEM_offset_0_alias, 0, 64
	.other		__nv_reservedSMEM_offset_0_alias,@"STO_CUDA_RESERVED_SHARED STV_DEFAULT"
__nv_reservedSMEM_offset_0_alias:
	.zero		0
	.zero		64


//--------------------- .nv.global                --------------------------
	.section	.nv.global,"aw",@nobits
.nv.global:
	.type		_ZN34_INTERNAL_1f2f1949_4_k_cu_a7f9fd464cuda3std6ranges3__45__cpo9iter_moveE,@object
	.size		_ZN34_INTERNAL_1f2f1949_4_k_cu_a7f9fd464cuda3std6ranges3__45__cpo9iter_moveE,(_ZN34_INTERNAL_1f2f1949_4_k_cu_a7f9fd464cuda3std3__436_GLOBAL__N__1f2f1949_4_k_cu_a7f9fd466ignoreE - _ZN34_INTERNAL_1f2f1949_4_k_cu_a7f9fd464cuda3std6ranges3__45__cpo9iter_moveE)
_ZN34_INTERNAL_1f2f1949_4_k_cu_a7f9fd464cuda3std6ranges3__45__cpo9iter_moveE:
	.zero		1
	.type		_ZN34_INTERNAL_1f2f1949_4_k_cu_a7f9fd464cuda3std3__436_GLOBAL__N__1f2f1949_4_k_cu_a7f9fd466ignoreE,@object
	.size		_ZN34_INTERNAL_1f2f1949_4_k_cu_a7f9fd464cuda3std3__436_GLOBAL__N__1f2f1949_4_k_cu_a7f9fd466ignoreE,(_ZN34_INTERNAL_1f2f1949_4_k_cu_a7f9fd464cuda3std3__45__cpo4cendE - _ZN34_INTERNAL_1f2f1949_4_k_cu_a7f9fd464cuda3std3__436_GLOBAL__N__1f2f1949_4_k_cu_a7f9fd466ignoreE)
_ZN34_INTERNAL_1f2f1949_4_k_cu_a7f9fd464cuda3std3__436_GLOBAL__N__1f2f1949_4_k_cu_a7f9fd466ignoreE:
	.zero		1
	.type		_ZN34_INTERNAL_1f2f1949_4_k_cu_a7f9fd464cuda3std3__45__cpo4cendE,@object
	.size		_ZN34_INTERNAL_1f2f1949_4_k_cu_a7f9fd464cuda3std3__45__cpo4cendE,(_ZN34_INTERNAL_1f2f1949_4_k_cu_a7f9fd464cuda3std3__45__cpo3endE - _ZN34_INTERNAL_1f2f1949_4_k_cu_a7f9fd464cuda3std3__45__cpo4cendE)
_ZN34_INTERNAL_1f2f1949_4_k_cu_a7f9fd464cuda3std3__45__cpo4cendE:
	.zero		1
	.type		_ZN34_INTERNAL_1f2f1949_4_k_cu_a7f9fd464cuda3std3__45__cpo3endE,@object
	.size		_ZN34_INTERNAL_1f2f1949_4_k_cu_a7f9fd464cuda3std3__45__cpo3endE,(_ZN34_INTERNAL_1f2f1949_4_k_cu_a7f9fd464cuda3std3__48in_placeE - _ZN34_INTERNAL_1f2f1949_4_k_cu_a7f9fd464cuda3std3__45__cpo3endE)
_ZN34_INTERNAL_1f2f1949_4_k_cu_a7f9fd464cuda3std3__45__cpo3endE:
	.zero		1
	.type		_ZN34_INTERNAL_1f2f1949_4_k_cu_a7f9fd464cuda3std3__48in_placeE,@object
	.size		_ZN34_INTERNAL_1f2f1949_4_k_cu_a7f9fd464cuda3std3__48in_placeE,(_ZN34_INTERNAL_1f2f1949_4_k_cu_a7f9fd464cuda3std6ranges3__45__cpo7advanceE - _ZN34_INTERNAL_1f2f1949_4_k_cu_a7f9fd464cuda3std3__48in_placeE)
_ZN34_INTERNAL_1f2f1949_4_k_cu_a7f9fd464cuda3std3__48in_placeE:
	.zero		1
	.type		_ZN34_INTERNAL_1f2f1949_4_k_cu_a7f9fd464cuda3std6ranges3__45__cpo7advanceE,@object
	.size		_ZN34_INTERNAL_1f2f1949_4_k_cu_a7f9fd464cuda3std6ranges3__45__cpo7advanceE,(_ZN34_INTERNAL_1f2f1949_4_k_cu_a7f9fd464cuda3std3__45__cpo5beginE - _ZN34_INTERNAL_1f2f1949_4_k_cu_a7f9fd464cuda3std6ranges3__45__cpo7advanceE)
_ZN34_INTERNAL_1f2f1949_4_k_cu_a7f9fd464cuda3std6ranges3__45__cpo7advanceE:
	.zero		1
	.type		_ZN34_INTERNAL_1f2f1949_4_k_cu_a7f9fd464cuda3std3__45__cpo5beginE,@object
	.size		_ZN34_INTERNAL_1f2f1949_4_k_cu_a7f9fd464cuda3std3__45__cpo5beginE,(_ZN34_INTERNAL_1f2f1949_4_k_cu_a7f9fd464cuda3std3__419piecewise_constructE - _ZN34_INTERNAL_1f2f1949_4_k_cu_a7f9fd464cuda3std3__45__cpo5beginE)
_ZN34_INTERNAL_1f2f1949_4_k_cu_a7f9fd464cuda3std3__45__cpo5beginE:
	.zero		1
	.type		_ZN34_INTERNAL_1f2f1949_4_k_cu_a7f9fd464cuda3std3__419piecewise_constructE,@object
	.size		_ZN34_INTERNAL_1f2f1949_4_k_cu_a7f9fd464cuda3std3__419piecewise_constructE,(_ZN34_INTERNAL_1f2f1949_4_k_cu_a7f9fd464cuda3std3__45__cpo6cbeginE - _ZN34_INTERNAL_1f2f1949_4_k_cu_a7f9fd464cuda3std3__419piecewise_constructE)
_ZN34_INTERNAL_1f2f1949_4_k_cu_a7f9fd464cuda3std3__419piecewise_constructE:
	.zero		1
	.type		_ZN34_INTERNAL_1f2f1949_4_k_cu_a7f9fd464cuda3std3__45__cpo6cbeginE,@object
	.size		_ZN34_INTERNAL_1f2f1949_4_k_cu_a7f9fd464cuda3std3__45__cpo6cbeginE,(_ZN34_INTERNAL_1f2f1949_4_k_cu_a7f9fd464cuda3std6ranges3__45__cpo4swapE - _ZN34_INTERNAL_1f2f1949_4_k_cu_a7f9fd464cuda3std3__45__cpo6cbeginE)
_ZN34_INTERNAL_1f2f1949_4_k_cu_a7f9fd464cuda3std3__45__cpo6cbeginE:
	.zero		1
	.type		_ZN34_INTERNAL_1f2f1949_4_k_cu_a7f9fd464cuda3std6ranges3__45__cpo4swapE,@object
	.size		_ZN34_INTERNAL_1f2f1949_4_k_cu_a7f9fd464cuda3std6ranges3__45__cpo4swapE,(.L_7 - _ZN34_INTERNAL_1f2f1949_4_k_cu_a7f9fd464cuda3std6ranges3__45__cpo4swapE)
_ZN34_INTERNAL_1f2f1949_4_k_cu_a7f9fd464cuda3std6ranges3__45__cpo4swapE:
	.zero		1
.L_7:


//--------------------- .nv.shared._Z13sum_v5_kernelPKfPfiii --------------------------
	.section	.nv.shared._Z13sum_v5_kernelPKfPfiii,"aw",@nobits
	.sectionflags	@""
	.align	16
	.zero		1024


//--------------------- .nv.shared._Z13sum_v4_kernelILi3EEvPKfPfiii --------------------------
	.section	.nv.shared._Z13sum_v4_kernelILi3EEvPKfPfiii,"aw",@nobits
	.sectionflags	@""
	.align	16
	.zero		1024


//--------------------- .nv.shared._Z13sum_v4_kernelILi2EEvPKfPfiii --------------------------
	.section	.nv.shared._Z13sum_v4_kernelILi2EEvPKfPfiii,"aw",@nobits
	.sectionflags	@""
	.align	16
	.zero		1024


//--------------------- .nv.shared._Z13sum_v4_kernelILi1EEvPKfPfiii --------------------------
	.section	.nv.shared._Z13sum_v4_kernelILi1EEvPKfPfiii,"aw",@nobits
	.sectionflags	@""
	.align	16
	.zero		1024


//--------------------- .nv.shared._Z13sum_v3_kernelPKfPfiii --------------------------
	.section	.nv.shared._Z13sum_v3_kernelPKfPfiii,"aw",@nobits
	.sectionflags	@""
	.align	16
	.zero		1024


//--------------------- .nv.shared._Z13sum_v2_kernelPKfPfii --------------------------
	.section	.nv.shared._Z13sum_v2_kernelPKfPfii,"aw",@nobits
	.sectionflags	@""
	.align	16
	.zero		1024


//--------------------- .nv.shared._Z13sum_v1_kernelPKfPfii --------------------------
	.section	.nv.shared._Z13sum_v1_kernelPKfPfii,"aw",@nobits
	.sectionflags	@""
	.align	16
	.zero		1024


//--------------------- .nv.constant0._Z13sum_v6_kernelPKfPfiii --------------------------
	.section	.nv.constant0._Z13sum_v6_kernelPKfPfiii,"a",@progbits
	.sectionflags	@""
	.align	4
.nv.constant0._Z13sum_v6_kernelPKfPfiii:
	.zero		924


//--------------------- .nv.constant0._Z13sum_v5_kernelPKfPfiii --------------------------
	.section	.nv.constant0._Z13sum_v5_kernelPKfPfiii,"a",@progbits
	.sectionflags	@""
	.align	4
.nv.constant0._Z13sum_v5_kernelPKfPfiii:
	.zero		924


//--------------------- .nv.constant0._Z13sum_v4_kernelILi3EEvPKfPfiii --------------------------
	.section	.nv.constant0._Z13sum_v4_kernelILi3EEvPKfPfiii,"a",@progbits
	.sectionflags	@""
	.align	4
.nv.constant0._Z13sum_v4_kernelILi3EEvPKfPfiii:
	.zero		924


//--------------------- .nv.constant0._Z13sum_v4_kernelILi2EEvPKfPfiii --------------------------
	.section	.nv.constant0._Z13sum_v4_kernelILi2EEvPKfPfiii,"a",@progbits
	.sectionflags	@""
	.align	4
.nv.constant0._Z13sum_v4_kernelILi2EEvPKfPfiii:
	.zero		924


//--------------------- .nv.constant0._Z13sum_v4_kernelILi1EEvPKfPfiii --------------------------
	.section	.nv.constant0._Z13sum_v4_kernelILi1EEvPKfPfiii,"a",@progbits
	.sectionflags	@""
	.align	4
.nv.constant0._Z13sum_v4_kernelILi1EEvPKfPfiii:
	.zero		924


//--------------------- .nv.constant0._Z13sum_v3_kernelPKfPfiii --------------------------
	.section	.nv.constant0._Z13sum_v3_kernelPKfPfiii,"a",@progbits
	.sectionflags	@""
	.align	4
.nv.constant0._Z13sum_v3_kernelPKfPfiii:
	.zero		924


//--------------------- .nv.constant0._Z13sum_v2_kernelPKfPfii --------------------------
	.section	.nv.constant0._Z13sum_v2_kernelPKfPfii,"a",@progbits
	.sectionflags	@""
	.align	4
.nv.constant0._Z13sum_v2_kernelPKfPfii:
	.zero		920


//--------------------- .nv.constant0._Z13sum_v1_kernelPKfPfii --------------------------
	.section	.nv.constant0._Z13sum_v1_kernelPKfPfii,"a",@progbits
	.sectionflags	@""
	.align	4
.nv.constant0._Z13sum_v1_kernelPKfPfii:
	.zero		920


//--------------------- SYMBOLS --------------------------

	.type		.nv.reservedSmem.offset0,@object
	.size		.nv.reservedSmem.offset0,0x4
	.type		.nv.reservedSmem.cap,@object
	.size		.nv.reservedSmem.cap,0x4
